//
// Generated by NVIDIA NVVM Compiler
//
// Compiler Build ID: CL-36424714
// Cuda compilation tools, release 13.0, V13.0.88
// Based on NVVM 20.0.0
//

.version 9.0
.target sm_100
.address_size 64

	// .globl	_Z21kernel_mat_sub_by_valPdmmd

.visible .entry _Z21kernel_mat_sub_by_valPdmmd(
	.param .u64 .ptr .align 1 _Z21kernel_mat_sub_by_valPdmmd_param_0,
	.param .u64 _Z21kernel_mat_sub_by_valPdmmd_param_1,
	.param .u64 _Z21kernel_mat_sub_by_valPdmmd_param_2,
	.param .f64 _Z21kernel_mat_sub_by_valPdmmd_param_3
)
{
	.reg .pred 	%p<4>;
	.reg .b32 	%r<10>;
	.reg .b64 	%rd<11>;
	.reg .b64 	%fd<4>;

	ld.param.u64 	%rd3, [_Z21kernel_mat_sub_by_valPdmmd_param_0];
	ld.param.u64 	%rd5, [_Z21kernel_mat_sub_by_valPdmmd_param_1];
	ld.param.u64 	%rd6, [_Z21kernel_mat_sub_by_valPdmmd_param_2];
	ld.param.f64 	%fd1, [_Z21kernel_mat_sub_by_valPdmmd_param_3];
	mov.u32 	%r1, %ctaid.x;
	mov.u32 	%r2, %ntid.x;
	mov.u32 	%r3, %tid.x;
	mad.lo.s32 	%r4, %r1, %r2, %r3;
	cvt.u64.u32 	%rd1, %r4;
	mov.u32 	%r5, %ctaid.y;
	mov.u32 	%r6, %ntid.y;
	mov.u32 	%r7, %tid.y;
	mad.lo.s32 	%r8, %r5, %r6, %r7;
	cvt.u64.u32 	%rd2, %r8;
	setp.le.u64 	%p1, %rd5, %rd1;
	setp.le.u64 	%p2, %rd6, %rd2;
	or.pred  	%p3, %p1, %p2;
	@%p3 bra 	$L__BB0_2;
	cvta.to.global.u64 	%rd7, %rd3;
	mad.lo.s64 	%rd8, %rd6, %rd1, %rd2;
	shl.b64 	%rd9, %rd8, 3;
	add.s64 	%rd10, %rd7, %rd9;
	ld.global.f64 	%fd2, [%rd10];
	sub.f64 	%fd3, %fd2, %fd1;
	st.global.f64 	[%rd10], %fd3;
$L__BB0_2:
	ret;

}
	// .globl	_Z21kernel_mat_sub_by_valP7double2mmS_
.visible .entry _Z21kernel_mat_sub_by_valP7double2mmS_(
	.param .u64 .ptr .align 1 _Z21kernel_mat_sub_by_valP7double2mmS__param_0,
	.param .u64 _Z21kernel_mat_sub_by_valP7double2mmS__param_1,
	.param .u64 _Z21kernel_mat_sub_by_valP7double2mmS__param_2,
	.param .align 16 .b8 _Z21kernel_mat_sub_by_valP7double2mmS__param_3[16]
)
{
	.reg .pred 	%p<4>;
	.reg .b32 	%r<10>;
	.reg .b64 	%rd<11>;
	.reg .b64 	%fd<7>;

	ld.param.u64 	%rd3, [_Z21kernel_mat_sub_by_valP7double2mmS__param_0];
	ld.param.u64 	%rd5, [_Z21kernel_mat_sub_by_valP7double2mmS__param_1];
	ld.param.u64 	%rd6, [_Z21kernel_mat_sub_by_valP7double2mmS__param_2];
	ld.param.v2.f64 	{%fd1, %fd2}, [_Z21kernel_mat_sub_by_valP7double2mmS__param_3];
	mov.u32 	%r1, %ctaid.x;
	mov.u32 	%r2, %ntid.x;
	mov.u32 	%r3, %tid.x;
	mad.lo.s32 	%r4, %r1, %r2, %r3;
	cvt.u64.u32 	%rd1, %r4;
	mov.u32 	%r5, %ctaid.y;
	mov.u32 	%r6, %ntid.y;
	mov.u32 	%r7, %tid.y;
	mad.lo.s32 	%r8, %r5, %r6, %r7;
	cvt.u64.u32 	%rd2, %r8;
	setp.le.u64 	%p1, %rd5, %rd1;
	setp.le.u64 	%p2, %rd6, %rd2;
	or.pred  	%p3, %p1, %p2;
	@%p3 bra 	$L__BB1_2;
	cvta.to.global.u64 	%rd7, %rd3;
	mad.lo.s64 	%rd8, %rd6, %rd1, %rd2;
	shl.b64 	%rd9, %rd8, 4;
	add.s64 	%rd10, %rd7, %rd9;
	ld.global.v2.f64 	{%fd3, %fd4}, [%rd10];
	sub.f64 	%fd5, %fd3, %fd1;
	sub.f64 	%fd6, %fd4, %fd2;
	st.global.v2.f64 	[%rd10], {%fd5, %fd6};
$L__BB1_2:
	ret;

}
	// .globl	_Z21kernel_mat_mul_by_valPdmmd
.visible .entry _Z21kernel_mat_mul_by_valPdmmd(
	.param .u64 .ptr .align 1 _Z21kernel_mat_mul_by_valPdmmd_param_0,
	.param .u64 _Z21kernel_mat_mul_by_valPdmmd_param_1,
	.param .u64 _Z21kernel_mat_mul_by_valPdmmd_param_2,
	.param .f64 _Z21kernel_mat_mul_by_valPdmmd_param_3
)
{
	.reg .pred 	%p<4>;
	.reg .b32 	%r<10>;
	.reg .b64 	%rd<11>;
	.reg .b64 	%fd<4>;

	ld.param.u64 	%rd3, [_Z21kernel_mat_mul_by_valPdmmd_param_0];
	ld.param.u64 	%rd5, [_Z21kernel_mat_mul_by_valPdmmd_param_1];
	ld.param.u64 	%rd6, [_Z21kernel_mat_mul_by_valPdmmd_param_2];
	ld.param.f64 	%fd1, [_Z21kernel_mat_mul_by_valPdmmd_param_3];
	mov.u32 	%r1, %ctaid.x;
	mov.u32 	%r2, %ntid.x;
	mov.u32 	%r3, %tid.x;
	mad.lo.s32 	%r4, %r1, %r2, %r3;
	cvt.u64.u32 	%rd1, %r4;
	mov.u32 	%r5, %ctaid.y;
	mov.u32 	%r6, %ntid.y;
	mov.u32 	%r7, %tid.y;
	mad.lo.s32 	%r8, %r5, %r6, %r7;
	cvt.u64.u32 	%rd2, %r8;
	setp.le.u64 	%p1, %rd5, %rd1;
	setp.le.u64 	%p2, %rd6, %rd2;
	or.pred  	%p3, %p1, %p2;
	@%p3 bra 	$L__BB2_2;
	cvta.to.global.u64 	%rd7, %rd3;
	mad.lo.s64 	%rd8, %rd6, %rd1, %rd2;
	shl.b64 	%rd9, %rd8, 3;
	add.s64 	%rd10, %rd7, %rd9;
	ld.global.f64 	%fd2, [%rd10];
	mul.f64 	%fd3, %fd1, %fd2;
	st.global.f64 	[%rd10], %fd3;
$L__BB2_2:
	ret;

}
	// .globl	_Z21kernel_mat_mul_by_valP7double2mmS_
.visible .entry _Z21kernel_mat_mul_by_valP7double2mmS_(
	.param .u64 .ptr .align 1 _Z21kernel_mat_mul_by_valP7double2mmS__param_0,
	.param .u64 _Z21kernel_mat_mul_by_valP7double2mmS__param_1,
	.param .u64 _Z21kernel_mat_mul_by_valP7double2mmS__param_2,
	.param .align 16 .b8 _Z21kernel_mat_mul_by_valP7double2mmS__param_3[16]
)
{
	.reg .pred 	%p<4>;
	.reg .b32 	%r<10>;
	.reg .b64 	%rd<11>;
	.reg .b64 	%fd<10>;

	ld.param.u64 	%rd3, [_Z21kernel_mat_mul_by_valP7double2mmS__param_0];
	ld.param.u64 	%rd5, [_Z21kernel_mat_mul_by_valP7double2mmS__param_1];
	ld.param.u64 	%rd6, [_Z21kernel_mat_mul_by_valP7double2mmS__param_2];
	ld.param.v2.f64 	{%fd1, %fd2}, [_Z21kernel_mat_mul_by_valP7double2mmS__param_3];
	mov.u32 	%r1, %ctaid.x;
	mov.u32 	%r2, %ntid.x;
	mov.u32 	%r3, %tid.x;
	mad.lo.s32 	%r4, %r1, %r2, %r3;
	cvt.u64.u32 	%rd1, %r4;
	mov.u32 	%r5, %ctaid.y;
	mov.u32 	%r6, %ntid.y;
	mov.u32 	%r7, %tid.y;
	mad.lo.s32 	%r8, %r5, %r6, %r7;
	cvt.u64.u32 	%rd2, %r8;
	setp.le.u64 	%p1, %rd5, %rd1;
	setp.le.u64 	%p2, %rd6, %rd2;
	or.pred  	%p3, %p1, %p2;
	@%p3 bra 	$L__BB3_2;
	cvta.to.global.u64 	%rd7, %rd3;
	mad.lo.s64 	%rd8, %rd6, %rd1, %rd2;
	shl.b64 	%rd9, %rd8, 4;
	add.s64 	%rd10, %rd7, %rd9;
	ld.global.v2.f64 	{%fd3, %fd4}, [%rd10];
	mul.f64 	%fd5, %fd1, %fd3;
	mul.f64 	%fd6, %fd2, %fd4;
	sub.f64 	%fd7, %fd5, %fd6;
	mul.f64 	%fd8, %fd1, %fd4;
	fma.rn.f64 	%fd9, %fd2, %fd3, %fd8;
	st.global.v2.f64 	[%rd10], {%fd7, %fd9};
$L__BB3_2:
	ret;

}
	// .globl	_Z21kernel_mat_div_by_valPdmmd
.visible .entry _Z21kernel_mat_div_by_valPdmmd(
	.param .u64 .ptr .align 1 _Z21kernel_mat_div_by_valPdmmd_param_0,
	.param .u64 _Z21kernel_mat_div_by_valPdmmd_param_1,
	.param .u64 _Z21kernel_mat_div_by_valPdmmd_param_2,
	.param .f64 _Z21kernel_mat_div_by_valPdmmd_param_3
)
{
	.reg .pred 	%p<4>;
	.reg .b32 	%r<10>;
	.reg .b64 	%rd<11>;
	.reg .b64 	%fd<4>;

	ld.param.u64 	%rd3, [_Z21kernel_mat_div_by_valPdmmd_param_0];
	ld.param.u64 	%rd5, [_Z21kernel_mat_div_by_valPdmmd_param_1];
	ld.param.u64 	%rd6, [_Z21kernel_mat_div_by_valPdmmd_param_2];
	ld.param.f64 	%fd1, [_Z21kernel_mat_div_by_valPdmmd_param_3];
	mov.u32 	%r1, %ctaid.x;
	mov.u32 	%r2, %ntid.x;
	mov.u32 	%r3, %tid.x;
	mad.lo.s32 	%r4, %r1, %r2, %r3;
	cvt.u64.u32 	%rd1, %r4;
	mov.u32 	%r5, %ctaid.y;
	mov.u32 	%r6, %ntid.y;
	mov.u32 	%r7, %tid.y;
	mad.lo.s32 	%r8, %r5, %r6, %r7;
	cvt.u64.u32 	%rd2, %r8;
	setp.le.u64 	%p1, %rd5, %rd1;
	setp.le.u64 	%p2, %rd6, %rd2;
	or.pred  	%p3, %p1, %p2;
	@%p3 bra 	$L__BB4_2;
	cvta.to.global.u64 	%rd7, %rd3;
	mad.lo.s64 	%rd8, %rd6, %rd1, %rd2;
	shl.b64 	%rd9, %rd8, 3;
	add.s64 	%rd10, %rd7, %rd9;
	ld.global.f64 	%fd2, [%rd10];
	div.rn.f64 	%fd3, %fd2, %fd1;
	st.global.f64 	[%rd10], %fd3;
$L__BB4_2:
	ret;

}
	// .globl	_Z21kernel_mat_div_by_valP7double2mmS_
.visible .entry _Z21kernel_mat_div_by_valP7double2mmS_(
	.param .u64 .ptr .align 1 _Z21kernel_mat_div_by_valP7double2mmS__param_0,
	.param .u64 _Z21kernel_mat_div_by_valP7double2mmS__param_1,
	.param .u64 _Z21kernel_mat_div_by_valP7double2mmS__param_2,
	.param .align 16 .b8 _Z21kernel_mat_div_by_valP7double2mmS__param_3[16]
)
{
	.reg .pred 	%p<4>;
	.reg .b32 	%r<10>;
	.reg .b64 	%rd<11>;
	.reg .b64 	%fd<23>;

	ld.param.u64 	%rd3, [_Z21kernel_mat_div_by_valP7double2mmS__param_0];
	ld.param.u64 	%rd5, [_Z21kernel_mat_div_by_valP7double2mmS__param_1];
	ld.param.u64 	%rd6, [_Z21kernel_mat_div_by_valP7double2mmS__param_2];
	ld.param.v2.f64 	{%fd1, %fd2}, [_Z21kernel_mat_div_by_valP7double2mmS__param_3];
	mov.u32 	%r1, %ctaid.x;
	mov.u32 	%r2, %ntid.x;
	mov.u32 	%r3, %tid.x;
	mad.lo.s32 	%r4, %r1, %r2, %r3;
	cvt.u64.u32 	%rd1, %r4;
	mov.u32 	%r5, %ctaid.y;
	mov.u32 	%r6, %ntid.y;
	mov.u32 	%r7, %tid.y;
	mad.lo.s32 	%r8, %r5, %r6, %r7;
	cvt.u64.u32 	%rd2, %r8;
	setp.le.u64 	%p1, %rd5, %rd1;
	setp.le.u64 	%p2, %rd6, %rd2;
	or.pred  	%p3, %p1, %p2;
	@%p3 bra 	$L__BB5_2;
	cvta.to.global.u64 	%rd7, %rd3;
	mad.lo.s64 	%rd8, %rd6, %rd1, %rd2;
	shl.b64 	%rd9, %rd8, 4;
	add.s64 	%rd10, %rd7, %rd9;
	ld.global.v2.f64 	{%fd3, %fd4}, [%rd10];
	abs.f64 	%fd5, %fd1;
	abs.f64 	%fd6, %fd2;
	add.f64 	%fd7, %fd5, %fd6;
	rcp.rn.f64 	%fd8, %fd7;
	mul.f64 	%fd9, %fd8, %fd3;
	mul.f64 	%fd10, %fd8, %fd4;
	mul.f64 	%fd11, %fd1, %fd8;
	mul.f64 	%fd12, %fd2, %fd8;
	mul.f64 	%fd13, %fd12, %fd12;
	fma.rn.f64 	%fd14, %fd11, %fd11, %fd13;
	rcp.rn.f64 	%fd15, %fd14;
	mul.f64 	%fd16, %fd12, %fd10;
	fma.rn.f64 	%fd17, %fd11, %fd9, %fd16;
	mul.f64 	%fd18, %fd15, %fd17;
	mul.f64 	%fd19, %fd11, %fd10;
	mul.f64 	%fd20, %fd12, %fd9;
	sub.f64 	%fd21, %fd19, %fd20;
	mul.f64 	%fd22, %fd15, %fd21;
	st.global.v2.f64 	[%rd10], {%fd18, %fd22};
$L__BB5_2:
	ret;

}
	// .globl	_Z18kernel_clamp_imagePdddmm
.visible .entry _Z18kernel_clamp_imagePdddmm(
	.param .u64 .ptr .align 1 _Z18kernel_clamp_imagePdddmm_param_0,
	.param .f64 _Z18kernel_clamp_imagePdddmm_param_1,
	.param .f64 _Z18kernel_clamp_imagePdddmm_param_2,
	.param .u64 _Z18kernel_clamp_imagePdddmm_param_3,
	.param .u64 _Z18kernel_clamp_imagePdddmm_param_4
)
{
	.reg .pred 	%p<6>;
	.reg .b32 	%r<10>;
	.reg .b64 	%rd<11>;
	.reg .b64 	%fd<4>;

	ld.param.u64 	%rd4, [_Z18kernel_clamp_imagePdddmm_param_0];
	ld.param.f64 	%fd2, [_Z18kernel_clamp_imagePdddmm_param_1];
	ld.param.f64 	%fd3, [_Z18kernel_clamp_imagePdddmm_param_2];
	ld.param.u64 	%rd6, [_Z18kernel_clamp_imagePdddmm_param_3];
	ld.param.u64 	%rd7, [_Z18kernel_clamp_imagePdddmm_param_4];
	mov.u32 	%r1, %ctaid.x;
	mov.u32 	%r2, %ntid.x;
	mov.u32 	%r3, %tid.x;
	mad.lo.s32 	%r4, %r1, %r2, %r3;
	cvt.u64.u32 	%rd1, %r4;
	mov.u32 	%r5, %ctaid.y;
	mov.u32 	%r6, %ntid.y;
	mov.u32 	%r7, %tid.y;
	mad.lo.s32 	%r8, %r5, %r6, %r7;
	cvt.u64.u32 	%rd2, %r8;
	setp.le.u64 	%p1, %rd6, %rd1;
	setp.le.u64 	%p2, %rd7, %rd2;
	or.pred  	%p3, %p1, %p2;
	@%p3 bra 	$L__BB6_5;
	cvta.to.global.u64 	%rd8, %rd4;
	mad.lo.s64 	%rd9, %rd7, %rd1, %rd2;
	shl.b64 	%rd10, %rd9, 3;
	add.s64 	%rd3, %rd8, %rd10;
	ld.global.f64 	%fd1, [%rd3];
	setp.geu.f64 	%p4, %fd1, %fd2;
	@%p4 bra 	$L__BB6_3;
	st.global.f64 	[%rd3], %fd2;
	bra.uni 	$L__BB6_5;
$L__BB6_3:
	setp.leu.f64 	%p5, %fd1, %fd3;
	@%p5 bra 	$L__BB6_5;
	st.global.f64 	[%rd3], %fd3;
$L__BB6_5:
	ret;

}


// ===== COMPILED SASS (sm_100) =====

	.target	sm_100

	.elftype	@"ET_EXEC"


//--------------------- .note.nv.tkinfo           --------------------------
	.section	.note.nv.tkinfo,"",@"SHT_NOTE"
	.sectionflags	@"SHF_NOTE_NV_TKINFO"
	.tkinfo
        /*0018*/ 	.word	0x00000002
        /*0030*/ 	.string	""
        /*0030*/ 	.string	"ptxas"
        /*0030*/ 	.string	"Cuda compilation tools, release 13.0, V13.0.88"
        /*0030*/ 	.string	"Build cuda_13.0.r13.0/compiler.36424714_0"
        /*0030*/ 	.string	"-arch sm_100 -m 64 "



//--------------------- .note.nv.cuinfo           --------------------------
	.section	.note.nv.cuinfo,"",@"SHT_NOTE"
	.sectionflags	@"SHF_NOTE_NV_CUINFO"
        /*0018*/ 	.short	0x0002
        /*001a*/ 	.short	0x0064
        /*001c*/ 	.short	0x0082
	.zero		2


//--------------------- .nv.info                  --------------------------
	.section	.nv.info,"",@"SHT_CUDA_INFO"
	.align	4


	//----- nvinfo : EIATTR_REGCOUNT
	.align		4
        /*0000*/ 	.byte	0x04, 0x2f
        /*0002*/ 	.short	(.L_1 - .L_0)
	.align		4
.L_0:
        /*0004*/ 	.word	index@(_Z21kernel_mat_sub_by_valPdmmd)
        /*0008*/ 	.word	0x00000008


	//----- nvinfo : EIATTR_FRAME_SIZE
	.align		4
.L_1:
        /*000c*/ 	.byte	0x04, 0x11
        /*000e*/ 	.short	(.L_3 - .L_2)
	.align		4
.L_2:
        /*0010*/ 	.word	index@(_Z21kernel_mat_sub_by_valPdmmd)
        /*0014*/ 	.word	0x00000000


	//----- nvinfo : EIATTR_REGCOUNT
	.align		4
.L_3:
        /*0018*/ 	.byte	0x04, 0x2f
        /*001a*/ 	.short	(.L_5 - .L_4)
	.align		4
.L_4:
        /*001c*/ 	.word	index@(_Z21kernel_mat_sub_by_valP7double2mmS_)
        /*0020*/ 	.word	0x0000000a


	//----- nvinfo : EIATTR_FRAME_SIZE
	.align		4
.L_5:
        /*0024*/ 	.byte	0x04, 0x11
        /*0026*/ 	.short	(.L_7 - .L_6)
	.align		4
.L_6:
        /*0028*/ 	.word	index@(_Z21kernel_mat_sub_by_valP7double2mmS_)
        /*002c*/ 	.word	0x00000000


	//----- nvinfo : EIATTR_REGCOUNT
	.align		4
.L_7:
        /*0030*/ 	.byte	0x04, 0x2f
        /*0032*/ 	.short	(.L_9 - .L_8)
	.align		4
.L_8:
        /*0034*/ 	.word	index@(_Z21kernel_mat_mul_by_valPdmmd)
        /*0038*/ 	.word	0x00000008


	//----- nvinfo : EIATTR_FRAME_SIZE
	.align		4
.L_9:
        /*003c*/ 	.byte	0x04, 0x11
        /*003e*/ 	.short	(.L_11 - .L_10)
	.align		4
.L_10:
        /*0040*/ 	.word	index@(_Z21kernel_mat_mul_by_valPdmmd)
        /*0044*/ 	.word	0x00000000


	//----- nvinfo : EIATTR_REGCOUNT
	.align		4
.L_11:
        /*0048*/ 	.byte	0x04, 0x2f
        /*004a*/ 	.short	(.L_13 - .L_12)
	.align		4
.L_12:
        /*004c*/ 	.word	index@(_Z21kernel_mat_mul_by_valP7double2mmS_)
        /*0050*/ 	.word	0x0000000e


	//----- nvinfo : EIATTR_FRAME_SIZE
	.align		4
.L_13:
        /*0054*/ 	.byte	0x04, 0x11
        /*0056*/ 	.short	(.L_15 - .L_14)
	.align		4
.L_14:
        /*0058*/ 	.word	index@(_Z21kernel_mat_mul_by_valP7double2mmS_)
        /*005c*/ 	.word	0x00000000


	//----- nvinfo : EIATTR_REGCOUNT
	.align		4
.L_15:
        /*0060*/ 	.byte	0x04, 0x2f
        /*0062*/ 	.short	(.L_17 - .L_16)
	.align		4
.L_16:
        /*0064*/ 	.word	index@(_Z21kernel_mat_div_by_valPdmmd)
        /*0068*/ 	.word	0x0000001b


	//----- nvinfo : EIATTR_FRAME_SIZE
	.align		4
.L_17:
        /*006c*/ 	.byte	0x04, 0x11
        /*006e*/ 	.short	(.L_19 - .L_18)
	.align		4
.L_18:
        /*0070*/ 	.word	index@($__internal_1_$__cuda_sm20_div_rn_f64_full)
        /*0074*/ 	.word	0x00000000


	//----- nvinfo : EIATTR_FRAME_SIZE
	.align		4
.L_19:
        /*0078*/ 	.byte	0x04, 0x11
        /*007a*/ 	.short	(.L_21 - .L_20)
	.align		4
.L_20:
        /*007c*/ 	.word	index@(_Z21kernel_mat_div_by_valPdmmd)
        /*0080*/ 	.word	0x00000000


	//----- nvinfo : EIATTR_REGCOUNT
	.align		4
.L_21:
        /*0084*/ 	.byte	0x04, 0x2f
        /*0086*/ 	.short	(.L_23 - .L_22)
	.align		4
.L_22:
        /*0088*/ 	.word	index@(_Z21kernel_mat_div_by_valP7double2mmS_)
        /*008c*/ 	.word	0x00000018


	//----- nvinfo : EIATTR_FRAME_SIZE
	.align		4
.L_23:
        /*0090*/ 	.byte	0x04, 0x11
        /*0092*/ 	.short	(.L_25 - .L_24)
	.align		4
.L_24:
        /*0094*/ 	.word	index@($__internal_0_$__cuda_sm20_dblrcp_rn_slowpath_v3)
        /*0098*/ 	.word	0x00000000


	//----- nvinfo : EIATTR_FRAME_SIZE
	.align		4
.L_25:
        /*009c*/ 	.byte	0x04, 0x11
        /*009e*/ 	.short	(.L_27 - .L_26)
	.align		4
.L_26:
        /*00a0*/ 	.word	index@(_Z21kernel_mat_div_by_valP7double2mmS_)
        /*00a4*/ 	.word	0x00000000


	//----- nvinfo : EIATTR_REGCOUNT
	.align		4
.L_27:
        /*00a8*/ 	.byte	0x04, 0x2f
        /*00aa*/ 	.short	(.L_29 - .L_28)
	.align		4
.L_28:
        /*00ac*/ 	.word	index@(_Z18kernel_clamp_imagePdddmm)
        /*00b0*/ 	.word	0x0000000a


	//----- nvinfo : EIATTR_FRAME_SIZE
	.align		4
.L_29:
        /*00b4*/ 	.byte	0x04, 0x11
        /*00b6*/ 	.short	(.L_31 - .L_30)
	.align		4
.L_30:
        /*00b8*/ 	.word	index@(_Z18kernel_clamp_imagePdddmm)
        /*00bc*/ 	.word	0x00000000


	//----- nvinfo : EIATTR_MIN_STACK_SIZE
	.align		4
.L_31:
        /*00c0*/ 	.byte	0x04, 0x12
        /*00c2*/ 	.short	(.L_33 - .L_32)
	.align		4
.L_32:
        /*00c4*/ 	.word	index@(_Z18kernel_clamp_imagePdddmm)
        /*00c8*/ 	.word	0x00000000


	//----- nvinfo : EIATTR_MIN_STACK_SIZE
	.align		4
.L_33:
        /*00cc*/ 	.byte	0x04, 0x12
        /*00ce*/ 	.short	(.L_35 - .L_34)
	.align		4
.L_34:
        /*00d0*/ 	.word	index@(_Z21kernel_mat_div_by_valP7double2mmS_)
        /*00d4*/ 	.word	0x00000000


	//----- nvinfo : EIATTR_MIN_STACK_SIZE
	.align		4
.L_35:
        /*00d8*/ 	.byte	0x04, 0x12
        /*00da*/ 	.short	(.L_37 - .L_36)
	.align		4
.L_36:
        /*00dc*/ 	.word	index@(_Z21kernel_mat_div_by_valPdmmd)
        /*00e0*/ 	.word	0x00000000


	//----- nvinfo : EIATTR_MIN_STACK_SIZE
	.align		4
.L_37:
        /*00e4*/ 	.byte	0x04, 0x12
        /*00e6*/ 	.short	(.L_39 - .L_38)
	.align		4
.L_38:
        /*00e8*/ 	.word	index@(_Z21kernel_mat_mul_by_valP7double2mmS_)
        /*00ec*/ 	.word	0x00000000


	//----- nvinfo : EIATTR_MIN_STACK_SIZE
	.align		4
.L_39:
        /*00f0*/ 	.byte	0x04, 0x12
        /*00f2*/ 	.short	(.L_41 - .L_40)
	.align		4
.L_40:
        /*00f4*/ 	.word	index@(_Z21kernel_mat_mul_by_valPdmmd)
        /*00f8*/ 	.word	0x00000000


	//----- nvinfo : EIATTR_MIN_STACK_SIZE
	.align		4
.L_41:
        /*00fc*/ 	.byte	0x04, 0x12
        /*00fe*/ 	.short	(.L_43 - .L_42)
	.align		4
.L_42:
        /*0100*/ 	.word	index@(_Z21kernel_mat_sub_by_valP7double2mmS_)
        /*0104*/ 	.word	0x00000000


	//----- nvinfo : EIATTR_MIN_STACK_SIZE
	.align		4
.L_43:
        /*0108*/ 	.byte	0x04, 0x12
        /*010a*/ 	.short	(.L_45 - .L_44)
	.align		4
.L_44:
        /*010c*/ 	.word	index@(_Z21kernel_mat_sub_by_valPdmmd)
        /*0110*/ 	.word	0x00000000
.L_45:


//--------------------- .nv.compat                --------------------------
	.section	.nv.compat,"",@"SHT_CUDA_COMPAT_INFO"
	.align	4
        /*0000*/ 	.byte	0x02, 0x09, 0x00, 0x00, 0x02, 0x02, 0x01, 0x00, 0x02, 0x05, 0x05, 0x00, 0x03, 0x07, 0x01, 0x01
        /*0010*/ 	.byte	0x02, 0x03, 0x00, 0x00, 0x02, 0x06, 0x01, 0x00, 0x04, 0x0b, 0x08, 0x00, 0x01, 0x00, 0x00, 0x00
        /*0020*/ 	.byte	0x00, 0x00, 0x00, 0x00


//--------------------- .nv.info._Z18kernel_clamp_imagePdddmm --------------------------
	.section	.nv.info._Z18kernel_clamp_imagePdddmm,"",@"SHT_CUDA_INFO"
	.sectionflags	@""
	.align	4


	//----- nvinfo : EIATTR_CUDA_API_VERSION
	.align		4
        /*0000*/ 	.byte	0x04, 0x37
        /*0002*/ 	.short	(.L_47 - .L_46)
.L_46:
        /*0004*/ 	.word	0x00000082


	//----- nvinfo : EIATTR_KPARAM_INFO
	.align		4
.L_47:
        /*0008*/ 	.byte	0x04, 0x17
        /*000a*/ 	.short	(.L_49 - .L_48)
.L_48:
        /*000c*/ 	.word	0x00000000
        /*0010*/ 	.short	0x0004
        /*0012*/ 	.short	0x0020
        /*0014*/ 	.byte	0x00, 0xf0, 0x21, 0x00


	//----- nvinfo : EIATTR_KPARAM_INFO
	.align		4
.L_49:
        /*0018*/ 	.byte	0x04, 0x17
        /*001a*/ 	.short	(.L_51 - .L_50)
.L_50:
        /*001c*/ 	.word	0x00000000
        /*0020*/ 	.short	0x0003
        /*0022*/ 	.short	0x0018
        /*0024*/ 	.byte	0x00, 0xf0, 0x21, 0x00


	//----- nvinfo : EIATTR_KPARAM_INFO
	.align		4
.L_51:
        /*0028*/ 	.byte	0x04, 0x17
        /*002a*/ 	.short	(.L_53 - .L_52)
.L_52:
        /*002c*/ 	.word	0x00000000
        /*0030*/ 	.short	0x0002
        /*0032*/ 	.short	0x0010
        /*0034*/ 	.byte	0x00, 0xf0, 0x21, 0x00


	//----- nvinfo : EIATTR_KPARAM_INFO
	.align		4
.L_53:
        /*0038*/ 	.byte	0x04, 0x17
        /*003a*/ 	.short	(.L_55 - .L_54)
.L_54:
        /*003c*/ 	.word	0x00000000
        /*0040*/ 	.short	0x0001
        /*0042*/ 	.short	0x0008
        /*0044*/ 	.byte	0x00, 0xf0, 0x21, 0x00


	//----- nvinfo : EIATTR_KPARAM_INFO
	.align		4
.L_55:
        /*0048*/ 	.byte	0x04, 0x17
        /*004a*/ 	.short	(.L_57 - .L_56)
.L_56:
        /*004c*/ 	.word	0x00000000
        /*0050*/ 	.short	0x0000
        /*0052*/ 	.short	0x0000
        /*0054*/ 	.byte	0x00, 0xf5, 0x21, 0x00


	//----- nvinfo : EIATTR_SPARSE_MMA_MASK
	.align		4
.L_57:
        /*0058*/ 	.byte	0x03, 0x50
        /*005a*/ 	.short	0x0000


	//----- nvinfo : EIATTR_MAXREG_COUNT
	.align		4
        /*005c*/ 	.byte	0x03, 0x1b
        /*005e*/ 	.short	0x00ff


	//----- nvinfo : EIATTR_MERCURY_ISA_VERSION
	.align		4
        /*0060*/ 	.byte	0x03, 0x5f
        /*0062*/ 	.short	0x0101


	//----- nvinfo : EIATTR_VRC_CTA_INIT_COUNT
	.align		4
        /*0064*/ 	.byte	0x02, 0x4a
	.zero		1
	.zero		1


	//----- nvinfo : EIATTR_EXIT_INSTR_OFFSETS
	.align		4
        /*0068*/ 	.byte	0x04, 0x1c
        /*006a*/ 	.short	(.L_59 - .L_58)


	//   ....[0]....
.L_58:
        /*006c*/ 	.word	0x000000f0


	//   ....[1]....
        /*0070*/ 	.word	0x000001b0


	//   ....[2]....
        /*0074*/ 	.word	0x000001e0


	//   ....[3]....
        /*0078*/ 	.word	0x00000200


	//----- nvinfo : EIATTR_CBANK_PARAM_SIZE
	.align		4
.L_59:
        /*007c*/ 	.byte	0x03, 0x19
        /*007e*/ 	.short	0x0028


	//----- nvinfo : EIATTR_PARAM_CBANK
	.align		4
        /*0080*/ 	.byte	0x04, 0x0a
        /*0082*/ 	.short	(.L_61 - .L_60)
	.align		4
.L_60:
        /*0084*/ 	.word	index@(.nv.constant0._Z18kernel_clamp_imagePdddmm)
        /*0088*/ 	.short	0x0380
        /*008a*/ 	.short	0x0028


	//----- nvinfo : EIATTR_SW_WAR
	.align		4
.L_61:
        /*008c*/ 	.byte	0x04, 0x36
        /*008e*/ 	.short	(.L_63 - .L_62)
.L_62:
        /*0090*/ 	.word	0x00000008
.L_63:


//--------------------- .nv.info._Z21kernel_mat_div_by_valP7double2mmS_ --------------------------
	.section	.nv.info._Z21kernel_mat_div_by_valP7double2mmS_,"",@"SHT_CUDA_INFO"
	.sectionflags	@""
	.align	4


	//----- nvinfo : EIATTR_CUDA_API_VERSION
	.align		4
        /*0000*/ 	.byte	0x04, 0x37
        /*0002*/ 	.short	(.L_65 - .L_64)
.L_64:
        /*0004*/ 	.word	0x00000082


	//----- nvinfo : EIATTR_KPARAM_INFO
	.align		4
.L_65:
        /*0008*/ 	.byte	0x04, 0x17
        /*000a*/ 	.short	(.L_67 - .L_66)
.L_66:
        /*000c*/ 	.word	0x00000000
        /*0010*/ 	.short	0x0003
        /*0012*/ 	.short	0x0020
        /*0014*/ 	.byte	0x00, 0xf0, 0x41, 0x00


	//----- nvinfo : EIATTR_KPARAM_INFO
	.align		4
.L_67:
        /*0018*/ 	.byte	0x04, 0x17
        /*001a*/ 	.short	(.L_69 - .L_68)
.L_68:
        /*001c*/ 	.word	0x00000000
        /*0020*/ 	.short	0x0002
        /*0022*/ 	.short	0x0010
        /*0024*/ 	.byte	0x00, 0xf0, 0x21, 0x00


	//----- nvinfo : EIATTR_KPARAM_INFO
	.align		4
.L_69:
        /*0028*/ 	.byte	0x04, 0x17
        /*002a*/ 	.short	(.L_71 - .L_70)
.L_70:
        /*002c*/ 	.word	0x00000000
        /*0030*/ 	.short	0x0001
        /*0032*/ 	.short	0x0008
        /*0034*/ 	.byte	0x00, 0xf0, 0x21, 0x00


	//----- nvinfo : EIATTR_KPARAM_INFO
	.align		4
.L_71:
        /*0038*/ 	.byte	0x04, 0x17
        /*003a*/ 	.short	(.L_73 - .L_72)
.L_72:
        /*003c*/ 	.word	0x00000000
        /*0040*/ 	.short	0x0000
        /*0042*/ 	.short	0x0000
        /*0044*/ 	.byte	0x00, 0xf5, 0x21, 0x00


	//----- nvinfo : EIATTR_SPARSE_MMA_MASK
	.align		4
.L_73:
        /*0048*/ 	.byte	0x03, 0x50
        /*004a*/ 	.short	0x0000


	//----- nvinfo : EIATTR_MAXREG_COUNT
	.align		4
        /*004c*/ 	.byte	0x03, 0x1b
        /*004e*/ 	.short	0x00ff


	//----- nvinfo : EIATTR_MERCURY_ISA_VERSION
	.align		4
        /*0050*/ 	.byte	0x03, 0x5f
        /*0052*/ 	.short	0x0101


	//----- nvinfo : EIATTR_VRC_CTA_INIT_COUNT
	.align		4
        /*0054*/ 	.byte	0x02, 0x4a
	.zero		1
	.zero		1


	//----- nvinfo : EIATTR_EXIT_INSTR_OFFSETS
	.align		4
        /*0058*/ 	.byte	0x04, 0x1c
        /*005a*/ 	.short	(.L_75 - .L_74)


	//   ....[0]....
.L_74:
        /*005c*/ 	.word	0x000000f0


	//   ....[1]....
        /*0060*/ 	.word	0x00000490


	//----- nvinfo : EIATTR_CRS_STACK_SIZE
	.align		4
.L_75:
        /*0064*/ 	.byte	0x04, 0x1e
        /*0066*/ 	.short	(.L_77 - .L_76)
.L_76:
        /*0068*/ 	.word	0x00000000


	//----- nvinfo : EIATTR_CBANK_PARAM_SIZE
	.align		4
.L_77:
        /*006c*/ 	.byte	0x03, 0x19
        /*006e*/ 	.short	0x0030


	//----- nvinfo : EIATTR_PARAM_CBANK
	.align		4
        /*0070*/ 	.byte	0x04, 0x0a
        /*0072*/ 	.short	(.L_79 - .L_78)
	.align		4
.L_78:
        /*0074*/ 	.word	index@(.nv.constant0._Z21kernel_mat_div_by_valP7double2mmS_)
        /*0078*/ 	.short	0x0380
        /*007a*/ 	.short	0x0030


	//----- nvinfo : EIATTR_SW_WAR
	.align		4
.L_79:
        /*007c*/ 	.byte	0x04, 0x36
        /*007e*/ 	.short	(.L_81 - .L_80)
.L_80:
        /*0080*/ 	.word	0x00000008
.L_81:


//--------------------- .nv.info._Z21kernel_mat_div_by_valPdmmd --------------------------
	.section	.nv.info._Z21kernel_mat_div_by_valPdmmd,"",@"SHT_CUDA_INFO"
	.sectionflags	@""
	.align	4


	//----- nvinfo : EIATTR_CUDA_API_VERSION
	.align		4
        /*0000*/ 	.byte	0x04, 0x37
        /*0002*/ 	.short	(.L_83 - .L_82)
.L_82:
        /*0004*/ 	.word	0x00000082


	//----- nvinfo : EIATTR_KPARAM_INFO
	.align		4
.L_83:
        /*0008*/ 	.byte	0x04, 0x17
        /*000a*/ 	.short	(.L_85 - .L_84)
.L_84:
        /*000c*/ 	.word	0x00000000
        /*0010*/ 	.short	0x0003
        /*0012*/ 	.short	0x0018
        /*0014*/ 	.byte	0x00, 0xf0, 0x21, 0x00


	//----- nvinfo : EIATTR_KPARAM_INFO
	.align		4
.L_85:
        /*0018*/ 	.byte	0x04, 0x17
        /*001a*/ 	.short	(.L_87 - .L_86)
.L_86:
        /*001c*/ 	.word	0x00000000
        /*0020*/ 	.short	0x0002
        /*0022*/ 	.short	0x0010
        /*0024*/ 	.byte	0x00, 0xf0, 0x21, 0x00


	//----- nvinfo : EIATTR_KPARAM_INFO
	.align		4
.L_87:
        /*0028*/ 	.byte	0x04, 0x17
        /*002a*/ 	.short	(.L_89 - .L_88)
.L_88:
        /*002c*/ 	.word	0x00000000
        /*0030*/ 	.short	0x0001
        /*0032*/ 	.short	0x0008
        /*0034*/ 	.byte	0x00, 0xf0, 0x21, 0x00


	//----- nvinfo : EIATTR_KPARAM_INFO
	.align		4
.L_89:
        /*0038*/ 	.byte	0x04, 0x17
        /*003a*/ 	.short	(.L_91 - .L_90)
.L_90:
        /*003c*/ 	.word	0x00000000
        /*0040*/ 	.short	0x0000
        /*0042*/ 	.short	0x0000
        /*0044*/ 	.byte	0x00, 0xf5, 0x21, 0x00


	//----- nvinfo : EIATTR_SPARSE_MMA_MASK
	.align		4
.L_91:
        /*0048*/ 	.byte	0x03, 0x50
        /*004a*/ 	.short	0x0000


	//----- nvinfo : EIATTR_MAXREG_COUNT
	.align		4
        /*004c*/ 	.byte	0x03, 0x1b
        /*004e*/ 	.short	0x00ff


	//----- nvinfo : EIATTR_MERCURY_ISA_VERSION
	.align		4
        /*0050*/ 	.byte	0x03, 0x5f
        /*0052*/ 	.short	0x0101


	//----- nvinfo : EIATTR_VRC_CTA_INIT_COUNT
	.align		4
        /*0054*/ 	.byte	0x02, 0x4a
	.zero		1
	.zero		1


	//----- nvinfo : EIATTR_EXIT_INSTR_OFFSETS
	.align		4
        /*0058*/ 	.byte	0x04, 0x1c
        /*005a*/ 	.short	(.L_93 - .L_92)


	//   ....[0]....
.L_92:
        /*005c*/ 	.word	0x000000f0


	//   ....[1]....
        /*0060*/ 	.word	0x000002f0


	//----- nvinfo : EIATTR_CRS_STACK_SIZE
	.align		4
.L_93:
        /*0064*/ 	.byte	0x04, 0x1e
        /*0066*/ 	.short	(.L_95 - .L_94)
.L_94:
        /*0068*/ 	.word	0x00000000


	//----- nvinfo : EIATTR_CBANK_PARAM_SIZE
	.align		4
.L_95:
        /*006c*/ 	.byte	0x03, 0x19
        /*006e*/ 	.short	0x0020


	//----- nvinfo : EIATTR_PARAM_CBANK
	.align		4
        /*0070*/ 	.byte	0x04, 0x0a
        /*0072*/ 	.short	(.L_97 - .L_96)
	.align		4
.L_96:
        /*0074*/ 	.word	index@(.nv.constant0._Z21kernel_mat_div_by_valPdmmd)
        /*0078*/ 	.short	0x0380
        /*007a*/ 	.short	0x0020


	//----- nvinfo : EIATTR_SW_WAR
	.align		4
.L_97:
        /*007c*/ 	.byte	0x04, 0x36
        /*007e*/ 	.short	(.L_99 - .L_98)
.L_98:
        /*0080*/ 	.word	0x00000008
.L_99:


//--------------------- .nv.info._Z21kernel_mat_mul_by_valP7double2mmS_ --------------------------
	.section	.nv.info._Z21kernel_mat_mul_by_valP7double2mmS_,"",@"SHT_CUDA_INFO"
	.sectionflags	@""
	.align	4


	//----- nvinfo : EIATTR_CUDA_API_VERSION
	.align		4
        /*0000*/ 	.byte	0x04, 0x37
        /*0002*/ 	.short	(.L_101 - .L_100)
.L_100:
        /*0004*/ 	.word	0x00000082


	//----- nvinfo : EIATTR_KPARAM_INFO
	.align		4
.L_101:
        /*0008*/ 	.byte	0x04, 0x17
        /*000a*/ 	.short	(.L_103 - .L_102)
.L_102:
        /*000c*/ 	.word	0x00000000
        /*0010*/ 	.short	0x0003
        /*0012*/ 	.short	0x0020
        /*0014*/ 	.byte	0x00, 0xf0, 0x41, 0x00


	//----- nvinfo : EIATTR_KPARAM_INFO
	.align		4
.L_103:
        /*0018*/ 	.byte	0x04, 0x17
        /*001a*/ 	.short	(.L_105 - .L_104)
.L_104:
        /*001c*/ 	.word	0x00000000
        /*0020*/ 	.short	0x0002
        /*0022*/ 	.short	0x0010
        /*0024*/ 	.byte	0x00, 0xf0, 0x21, 0x00


	//----- nvinfo : EIATTR_KPARAM_INFO
	.align		4
.L_105:
        /*0028*/ 	.byte	0x04, 0x17
        /*002a*/ 	.short	(.L_107 - .L_106)
.L_106:
        /*002c*/ 	.word	0x00000000
        /*0030*/ 	.short	0x0001
        /*0032*/ 	.short	0x0008
        /*0034*/ 	.byte	0x00, 0xf0, 0x21, 0x00


	//----- nvinfo : EIATTR_KPARAM_INFO
	.align		4
.L_107:
        /*0038*/ 	.byte	0x04, 0x17
        /*003a*/ 	.short	(.L_109 - .L_108)
.L_108:
        /*003c*/ 	.word	0x00000000
        /*0040*/ 	.short	0x0000
        /*0042*/ 	.short	0x0000
        /*0044*/ 	.byte	0x00, 0xf5, 0x21, 0x00


	//----- nvinfo : EIATTR_SPARSE_MMA_MASK
	.align		4
.L_109:
        /*0048*/ 	.byte	0x03, 0x50
        /*004a*/ 	.short	0x0000


	//----- nvinfo : EIATTR_MAXREG_COUNT
	.align		4
        /*004c*/ 	.byte	0x03, 0x1b
        /*004e*/ 	.short	0x00ff


	//----- nvinfo : EIATTR_MERCURY_ISA_VERSION
	.align		4
        /*0050*/ 	.byte	0x03, 0x5f
        /*0052*/ 	.short	0x0101


	//----- nvinfo : EIATTR_VRC_CTA_INIT_COUNT
	.align		4
        /*0054*/ 	.byte	0x02, 0x4a
	.zero		1
	.zero		1


	//----- nvinfo : EIATTR_EXIT_INSTR_OFFSETS
	.align		4
        /*0058*/ 	.byte	0x04, 0x1c
        /*005a*/ 	.short	(.L_111 - .L_110)


	//   ....[0]....
.L_110:
        /*005c*/ 	.word	0x000000f0


	//   ....[1]....
        /*0060*/ 	.word	0x000001e0


	//----- nvinfo : EIATTR_CBANK_PARAM_SIZE
	.align		4
.L_111:
        /*0064*/ 	.byte	0x03, 0x19
        /*0066*/ 	.short	0x0030


	//----- nvinfo : EIATTR_PARAM_CBANK
	.align		4
        /*0068*/ 	.byte	0x04, 0x0a
        /*006a*/ 	.short	(.L_113 - .L_112)
	.align		4
.L_112:
        /*006c*/ 	.word	index@(.nv.constant0._Z21kernel_mat_mul_by_valP7double2mmS_)
        /*0070*/ 	.short	0x0380
        /*0072*/ 	.short	0x0030


	//----- nvinfo : EIATTR_SW_WAR
	.align		4
.L_113:
        /*0074*/ 	.byte	0x04, 0x36
        /*0076*/ 	.short	(.L_115 - .L_114)
.L_114:
        /*0078*/ 	.word	0x00000008
.L_115:


//--------------------- .nv.info._Z21kernel_mat_mul_by_valPdmmd --------------------------
	.section	.nv.info._Z21kernel_mat_mul_by_valPdmmd,"",@"SHT_CUDA_INFO"
	.sectionflags	@""
	.align	4


	//----- nvinfo : EIATTR_CUDA_API_VERSION
	.align		4
        /*0000*/ 	.byte	0x04, 0x37
        /*0002*/ 	.short	(.L_117 - .L_116)
.L_116:
        /*0004*/ 	.word	0x00000082


	//----- nvinfo : EIATTR_KPARAM_INFO
	.align		4
.L_117:
        /*0008*/ 	.byte	0x04, 0x17
        /*000a*/ 	.short	(.L_119 - .L_118)
.L_118:
        /*000c*/ 	.word	0x00000000
        /*0010*/ 	.short	0x0003
        /*0012*/ 	.short	0x0018
        /*0014*/ 	.byte	0x00, 0xf0, 0x21, 0x00


	//----- nvinfo : EIATTR_KPARAM_INFO
	.align		4
.L_119:
        /*0018*/ 	.byte	0x04, 0x17
        /*001a*/ 	.short	(.L_121 - .L_120)
.L_120:
        /*001c*/ 	.word	0x00000000
        /*0020*/ 	.short	0x0002
        /*0022*/ 	.short	0x0010
        /*0024*/ 	.byte	0x00, 0xf0, 0x21, 0x00


	//----- nvinfo : EIATTR_KPARAM_INFO
	.align		4
.L_121:
        /*0028*/ 	.byte	0x04, 0x17
        /*002a*/ 	.short	(.L_123 - .L_122)
.L_122:
        /*002c*/ 	.word	0x00000000
        /*0030*/ 	.short	0x0001
        /*0032*/ 	.short	0x0008
        /*0034*/ 	.byte	0x00, 0xf0, 0x21, 0x00


	//----- nvinfo : EIATTR_KPARAM_INFO
	.align		4
.L_123:
        /*0038*/ 	.byte	0x04, 0x17
        /*003a*/ 	.short	(.L_125 - .L_124)
.L_124:
        /*003c*/ 	.word	0x00000000
        /*0040*/ 	.short	0x0000
        /*0042*/ 	.short	0x0000
        /*0044*/ 	.byte	0x00, 0xf5, 0x21, 0x00


	//----- nvinfo : EIATTR_SPARSE_MMA_MASK
	.align		4
.L_125:
        /*0048*/ 	.byte	0x03, 0x50
        /*004a*/ 	.short	0x0000


	//----- nvinfo : EIATTR_MAXREG_COUNT
	.align		4
        /*004c*/ 	.byte	0x03, 0x1b
        /*004e*/ 	.short	0x00ff


	//----- nvinfo : EIATTR_MERCURY_ISA_VERSION
	.align		4
        /*0050*/ 	.byte	0x03, 0x5f
        /*0052*/ 	.short	0x0101


	//----- nvinfo : EIATTR_VRC_CTA_INIT_COUNT
	.align		4
        /*0054*/ 	.byte	0x02, 0x4a
	.zero		1
	.zero		1


	//----- nvinfo : EIATTR_EXIT_INSTR_OFFSETS
	.align		4
        /*0058*/ 	.byte	0x04, 0x1c
        /*005a*/ 	.short	(.L_127 - .L_126)


	//   ....[0]....
.L_126:
        /*005c*/ 	.word	0x000000f0


	//   ....[1]....
        /*0060*/ 	.word	0x000001b0


	//----- nvinfo : EIATTR_CBANK_PARAM_SIZE
	.align		4
.L_127:
        /*0064*/ 	.byte	0x03, 0x19
        /*0066*/ 	.short	0x0020


	//----- nvinfo : EIATTR_PARAM_CBANK
	.align		4
        /*0068*/ 	.byte	0x04, 0x0a
        /*006a*/ 	.short	(.L_129 - .L_128)
	.align		4
.L_128:
        /*006c*/ 	.word	index@(.nv.constant0._Z21kernel_mat_mul_by_valPdmmd)
        /*0070*/ 	.short	0x0380
        /*0072*/ 	.short	0x0020


	//----- nvinfo : EIATTR_SW_WAR
	.align		4
.L_129:
        /*0074*/ 	.byte	0x04, 0x36
        /*0076*/ 	.short	(.L_131 - .L_130)
.L_130:
        /*0078*/ 	.word	0x00000008
.L_131:


//--------------------- .nv.info._Z21kernel_mat_sub_by_valP7double2mmS_ --------------------------
	.section	.nv.info._Z21kernel_mat_sub_by_valP7double2mmS_,"",@"SHT_CUDA_INFO"
	.sectionflags	@""
	.align	4


	//----- nvinfo : EIATTR_CUDA_API_VERSION
	.align		4
        /*0000*/ 	.byte	0x04, 0x37
        /*0002*/ 	.short	(.L_133 - .L_132)
.L_132:
        /*0004*/ 	.word	0x00000082


	//----- nvinfo : EIATTR_KPARAM_INFO
	.align		4
.L_133:
        /*0008*/ 	.byte	0x04, 0x17
        /*000a*/ 	.short	(.L_135 - .L_134)
.L_134:
        /*000c*/ 	.word	0x00000000
        /*0010*/ 	.short	0x0003
        /*0012*/ 	.short	0x0020
        /*0014*/ 	.byte	0x00, 0xf0, 0x41, 0x00


	//----- nvinfo : EIATTR_KPARAM_INFO
	.align		4
.L_135:
        /*0018*/ 	.byte	0x04, 0x17
        /*001a*/ 	.short	(.L_137 - .L_136)
.L_136:
        /*001c*/ 	.word	0x00000000
        /*0020*/ 	.short	0x0002
        /*0022*/ 	.short	0x0010
        /*0024*/ 	.byte	0x00, 0xf0, 0x21, 0x00


	//----- nvinfo : EIATTR_KPARAM_INFO
	.align		4
.L_137:
        /*0028*/ 	.byte	0x04, 0x17
        /*002a*/ 	.short	(.L_139 - .L_138)
.L_138:
        /*002c*/ 	.word	0x00000000
        /*0030*/ 	.short	0x0001
        /*0032*/ 	.short	0x0008
        /*0034*/ 	.byte	0x00, 0xf0, 0x21, 0x00


	//----- nvinfo : EIATTR_KPARAM_INFO
	.align		4
.L_139:
        /*0038*/ 	.byte	0x04, 0x17
        /*003a*/ 	.short	(.L_141 - .L_140)
.L_140:
        /*003c*/ 	.word	0x00000000
        /*0040*/ 	.short	0x0000
        /*0042*/ 	.short	0x0000
        /*0044*/ 	.byte	0x00, 0xf5, 0x21, 0x00


	//----- nvinfo : EIATTR_SPARSE_MMA_MASK
	.align		4
.L_141:
        /*0048*/ 	.byte	0x03, 0x50
        /*004a*/ 	.short	0x0000


	//----- nvinfo : EIATTR_MAXREG_COUNT
	.align		4
        /*004c*/ 	.byte	0x03, 0x1b
        /*004e*/ 	.short	0x00ff


	//----- nvinfo : EIATTR_MERCURY_ISA_VERSION
	.align		4
        /*0050*/ 	.byte	0x03, 0x5f
        /*0052*/ 	.short	0x0101


	//----- nvinfo : EIATTR_VRC_CTA_INIT_COUNT
	.align		4
        /*0054*/ 	.byte	0x02, 0x4a
	.zero		1
	.zero		1


	//----- nvinfo : EIATTR_EXIT_INSTR_OFFSETS
	.align		4
        /*0058*/ 	.byte	0x04, 0x1c
        /*005a*/ 	.short	(.L_143 - .L_142)


	//   ....[0]....
.L_142:
        /*005c*/ 	.word	0x000000f0


	//   ....[1]....
        /*0060*/ 	.word	0x000001c0


	//----- nvinfo : EIATTR_CBANK_PARAM_SIZE
	.align		4
.L_143:
        /*0064*/ 	.byte	0x03, 0x19
        /*0066*/ 	.short	0x0030


	//----- nvinfo : EIATTR_PARAM_CBANK
	.align		4
        /*0068*/ 	.byte	0x04, 0x0a
        /*006a*/ 	.short	(.L_145 - .L_144)
	.align		4
.L_144:
        /*006c*/ 	.word	index@(.nv.constant0._Z21kernel_mat_sub_by_valP7double2mmS_)
        /*0070*/ 	.short	0x0380
        /*0072*/ 	.short	0x0030


	//----- nvinfo : EIATTR_SW_WAR
	.align		4
.L_145:
        /*0074*/ 	.byte	0x04, 0x36
        /*0076*/ 	.short	(.L_147 - .L_146)
.L_146:
        /*0078*/ 	.word	0x00000008
.L_147:


//--------------------- .nv.info._Z21kernel_mat_sub_by_valPdmmd --------------------------
	.section	.nv.info._Z21kernel_mat_sub_by_valPdmmd,"",@"SHT_CUDA_INFO"
	.sectionflags	@""
	.align	4


	//----- nvinfo : EIATTR_CUDA_API_VERSION
	.align		4
        /*0000*/ 	.byte	0x04, 0x37
        /*0002*/ 	.short	(.L_149 - .L_148)
.L_148:
        /*0004*/ 	.word	0x00000082


	//----- nvinfo : EIATTR_KPARAM_INFO
	.align		4
.L_149:
        /*0008*/ 	.byte	0x04, 0x17
        /*000a*/ 	.short	(.L_151 - .L_150)
.L_150:
        /*000c*/ 	.word	0x00000000
        /*0010*/ 	.short	0x0003
        /*0012*/ 	.short	0x0018
        /*0014*/ 	.byte	0x00, 0xf0, 0x21, 0x00


	//----- nvinfo : EIATTR_KPARAM_INFO
	.align		4
.L_151:
        /*0018*/ 	.byte	0x04, 0x17
        /*001a*/ 	.short	(.L_153 - .L_152)
.L_152:
        /*001c*/ 	.word	0x00000000
        /*0020*/ 	.short	0x0002
        /*0022*/ 	.short	0x0010
        /*0024*/ 	.byte	0x00, 0xf0, 0x21, 0x00


	//----- nvinfo : EIATTR_KPARAM_INFO
	.align		4
.L_153:
        /*0028*/ 	.byte	0x04, 0x17
        /*002a*/ 	.short	(.L_155 - .L_154)
.L_154:
        /*002c*/ 	.word	0x00000000
        /*0030*/ 	.short	0x0001
        /*0032*/ 	.short	0x0008
        /*0034*/ 	.byte	0x00, 0xf0, 0x21, 0x00


	//----- nvinfo : EIATTR_KPARAM_INFO
	.align		4
.L_155:
        /*0038*/ 	.byte	0x04, 0x17
        /*003a*/ 	.short	(.L_157 - .L_156)
.L_156:
        /*003c*/ 	.word	0x00000000
        /*0040*/ 	.short	0x0000
        /*0042*/ 	.short	0x0000
        /*0044*/ 	.byte	0x00, 0xf5, 0x21, 0x00


	//----- nvinfo : EIATTR_SPARSE_MMA_MASK
	.align		4
.L_157:
        /*0048*/ 	.byte	0x03, 0x50
        /*004a*/ 	.short	0x0000


	//----- nvinfo : EIATTR_MAXREG_COUNT
	.align		4
        /*004c*/ 	.byte	0x03, 0x1b
        /*004e*/ 	.short	0x00ff


	//----- nvinfo : EIATTR_MERCURY_ISA_VERSION
	.align		4
        /*0050*/ 	.byte	0x03, 0x5f
        /*0052*/ 	.short	0x0101


	//----- nvinfo : EIATTR_VRC_CTA_INIT_COUNT
	.align		4
        /*0054*/ 	.byte	0x02, 0x4a
	.zero		1
	.zero		1


	//----- nvinfo : EIATTR_EXIT_INSTR_OFFSETS
	.align		4
        /*0058*/ 	.byte	0x04, 0x1c
        /*005a*/ 	.short	(.L_159 - .L_158)


	//   ....[0]....
.L_158:
        /*005c*/ 	.word	0x000000f0


	//   ....[1]....
        /*0060*/ 	.word	0x000001b0


	//----- nvinfo : EIATTR_CBANK_PARAM_SIZE
	.align		4
.L_159:
        /*0064*/ 	.byte	0x03, 0x19
        /*0066*/ 	.short	0x0020


	//----- nvinfo : EIATTR_PARAM_CBANK
	.align		4
        /*0068*/ 	.byte	0x04, 0x0a
        /*006a*/ 	.short	(.L_161 - .L_160)
	.align		4
.L_160:
        /*006c*/ 	.word	index@(.nv.constant0._Z21kernel_mat_sub_by_valPdmmd)
        /*0070*/ 	.short	0x0380
        /*0072*/ 	.short	0x0020


	//----- nvinfo : EIATTR_SW_WAR
	.align		4
.L_161:
        /*0074*/ 	.byte	0x04, 0x36
        /*0076*/ 	.short	(.L_163 - .L_162)
.L_162:
        /*0078*/ 	.word	0x00000008
.L_163:


//--------------------- .nv.callgraph             --------------------------
	.section	.nv.callgraph,"",@"SHT_CUDA_CALLGRAPH"
	.align	4
	.sectionentsize	8
	.align		4
        /*0000*/ 	.word	0x00000000
	.align		4
        /*0004*/ 	.word	0xffffffff
	.align		4
        /*0008*/ 	.word	0x00000000
	.align		4
        /*000c*/ 	.word	0xfffffffe
	.align		4
        /*0010*/ 	.word	0x00000000
	.align		4
        /*0014*/ 	.word	0xfffffffd
	.align		4
        /*0018*/ 	.word	0x00000000
	.align		4
        /*001c*/ 	.word	0xfffffffc


//--------------------- .text._Z18kernel_clamp_imagePdddmm --------------------------
	.section	.text._Z18kernel_clamp_imagePdddmm,"ax",@progbits
	.align	128
        .global         _Z18kernel_clamp_imagePdddmm
        .type           _Z18kernel_clamp_imagePdddmm,@function
        .size           _Z18kernel_clamp_imagePdddmm,(.L_x_21 - _Z18kernel_clamp_imagePdddmm)
        .other          _Z18kernel_clamp_imagePdddmm,@"STO_CUDA_ENTRY STV_DEFAULT"
_Z18kernel_clamp_imagePdddmm:
.text._Z18kernel_clamp_imagePdddmm:
[----:B------:R-:W-:Y:S01]  /*0000*/  LDC R1, c[0x0][0x37c] ;  /* 0x0000df00ff017b82 */ /* 0x000fe20000000800 */
[----:B------:R-:W0:Y:S07]  /*0010*/  S2R R5, SR_TID.Y ;  /* 0x0000000000057919 */ /* 0x000e2e0000002200 */
[----:B------:R-:W1:Y:S01]  /*0020*/  LDC R3, c[0x0][0x360] ;  /* 0x0000d800ff037b82 */ /* 0x000e620000000800 */
[----:B------:R-:W2:Y:S01]  /*0030*/  LDCU.64 UR6, c[0x0][0x3a0] ;  /* 0x00007400ff0677ac */ /* 0x000ea20008000a00 */
[----:B------:R-:W1:Y:S01]  /*0040*/  S2R R0, SR_TID.X ;  /* 0x0000000000007919 */ /* 0x000e620000002100 */
[----:B------:R-:W3:Y:S05]  /*0050*/  LDCU.64 UR8, c[0x0][0x398] ;  /* 0x00007300ff0877ac */ /* 0x000eea0008000a00 */
[----:B------:R-:W0:Y:S08]  /*0060*/  S2UR UR5, SR_CTAID.Y ;  /* 0x00000000000579c3 */ /* 0x000e300000002600 */
[----:B------:R-:W0:Y:S08]  /*0070*/  LDC R4, c[0x0][0x364] ;  /* 0x0000d900ff047b82 */ /* 0x000e300000000800 */
[----:B------:R-:W1:Y:S01]  /*0080*/  S2UR UR4, SR_CTAID.X ;  /* 0x00000000000479c3 */ /* 0x000e620000002500 */
[----:B0-----:R-:W-:-:S05]  /*0090*/  IMAD R4, R4, UR5, R5 ;  /* 0x0000000504047c24 */ /* 0x001fca000f8e0205 */
[----:B--2---:R-:W-:Y:S01]  /*00a0*/  ISETP.GE.U32.AND P1, PT, R4, UR6, PT ;  /* 0x0000000604007c0c */ /* 0x004fe2000bf26070 */
[----:B-1----:R-:W-:-:S03]  /*00b0*/  IMAD R3, R3, UR4, R0 ;  /* 0x0000000403037c24 */ /* 0x002fc6000f8e0200 */
[----:B------:R-:W-:Y:S02]  /*00c0*/  ISETP.GE.U32.AND.EX P1, PT, RZ, UR7, PT, P1 ;  /* 0x00000007ff007c0c */ /* 0x000fe4000bf26110 */
[----:B---3--:R-:W-:-:S04]  /*00d0*/  ISETP.GE.U32.AND P0, PT, R3, UR8, PT ;  /* 0x0000000803007c0c */ /* 0x008fc8000bf06070 */
[----:B------:R-:W-:-:S13]  /*00e0*/  ISETP.GE.U32.OR.EX P0, PT, RZ, UR9, P1, P0 ;  /* 0x00000009ff007c0c */ /* 0x000fda0008f06500 */
[----:B------:R-:W-:Y:S05]  /*00f0*/  @P0 EXIT ;  /* 0x000000000000094d */ /* 0x000fea0003800000 */
[----:B------:R-:W0:Y:S01]  /*0100*/  LDCU.64 UR8, c[0x0][0x380] ;  /* 0x00007000ff0877ac */ /* 0x000e220008000a00 */
[----:B------:R-:W-:Y:S01]  /*0110*/  IMAD.MOV.U32 R5, RZ, RZ, RZ ;  /* 0x000000ffff057224 */ /* 0x000fe200078e00ff */
[----:B------:R-:W1:Y:S01]  /*0120*/  LDC.64 R6, c[0x0][0x388] ;  /* 0x0000e200ff067b82 */ /* 0x000e620000000a00 */
[----:B------:R-:W2:Y:S01]  /*0130*/  LDCU.64 UR4, c[0x0][0x358] ;  /* 0x00006b00ff0477ac */ /* 0x000ea20008000a00 */
[----:B------:R-:W-:-:S04]  /*0140*/  IMAD.WIDE.U32 R4, R3, UR6, R4 ;  /* 0x0000000603047c25 */ /* 0x000fc8000f8e0004 */
[----:B------:R-:W-:Y:S01]  /*0150*/  IMAD R3, R3, UR7, R5 ;  /* 0x0000000703037c24 */ /* 0x000fe2000f8e0205 */
[----:B0-----:R-:W-:-:S04]  /*0160*/  LEA R2, P0, R4, UR8, 0x3 ;  /* 0x0000000804027c11 */ /* 0x001fc8000f8018ff */
[----:B------:R-:W-:-:S05]  /*0170*/  LEA.HI.X R3, R4, UR9, R3, 0x3, P0 ;  /* 0x0000000904037c11 */ /* 0x000fca00080f1c03 */
[----:B--2---:R-:W1:Y:S02]  /*0180*/  LDG.E.64 R4, desc[UR4][R2.64] ;  /* 0x0000000402047981 */ /* 0x004e64000c1e1b00 */
[----:B-1----:R-:W-:-:S14]  /*0190*/  DSETP.GEU.AND P0, PT, R4, R6, PT ;  /* 0x000000060400722a */ /* 0x002fdc0003f0e000 */
[----:B------:R0:W-:Y:S01]  /*01a0*/  @!P0 STG.E.64 desc[UR4][R2.64], R6 ;  /* 0x0000000602008986 */ /* 0x0001e2000c101b04 */
[----:B------:R-:W-:Y:S05]  /*01b0*/  @!P0 EXIT ;  /* 0x000000000000894d */ /* 0x000fea0003800000 */
[----:B0-----:R-:W0:Y:S02]  /*01c0*/  LDC.64 R6, c[0x0][0x390] ;  /* 0x0000e400ff067b82 */ /* 0x001e240000000a00 */
[----:B0-----:R-:W-:-:S14]  /*01d0*/  DSETP.GT.AND P0, PT, R4, R6, PT ;  /* 0x000000060400722a */ /* 0x001fdc0003f04000 */
[----:B------:R-:W-:Y:S05]  /*01e0*/  @!P0 EXIT ;  /* 0x000000000000894d */ /* 0x000fea0003800000 */
[----:B------:R-:W-:Y:S01]  /*01f0*/  STG.E.64 desc[UR4][R2.64], R6 ;  /* 0x0000000602007986 */ /* 0x000fe2000c101b04 */
[----:B------:R-:W-:Y:S05]  /*0200*/  EXIT ;  /* 0x000000000000794d */ /* 0x000fea0003800000 */
.L_x_0:
[----:B------:R-:W-:-:S00]  /*0210*/  BRA `(.L_x_0) ;  /* 0xfffffffc00fc7947 */ /* 0x000fc0000383ffff */
[----:B------:R-:W-:-:S00]  /*0220*/  NOP ;  /* 0x0000000000007918 */ /* 0x000fc00000000000 */
        /* <DEDUP_REMOVED lines=13> */
.L_x_21:


//--------------------- .text._Z21kernel_mat_div_by_valP7double2mmS_ --------------------------
	.section	.text._Z21kernel_mat_div_by_valP7double2mmS_,"ax",@progbits
	.align	128
        .global         _Z21kernel_mat_div_by_valP7double2mmS_
        .type           _Z21kernel_mat_div_by_valP7double2mmS_,@function
        .size           _Z21kernel_mat_div_by_valP7double2mmS_,(.L_x_19 - _Z21kernel_mat_div_by_valP7double2mmS_)
        .other          _Z21kernel_mat_div_by_valP7double2mmS_,@"STO_CUDA_ENTRY STV_DEFAULT"
_Z21kernel_mat_div_by_valP7double2mmS_:
.text._Z21kernel_mat_div_by_valP7double2mmS_:
        /* <DEDUP_REMOVED lines=21> */
[----:B------:R-:W-:Y:S02]  /*0150*/  IMAD R3, R3, UR7, R5 ;  /* 0x0000000703037c24 */ /* 0x000fe4000f8e0205 */
[----:B------:R-:W1:Y:S01]  /*0160*/  LDC.64 R10, c[0x0][0x3a8] ;  /* 0x0000ea00ff0a7b82 */ /* 0x000e620000000a00 */
[----:B0-----:R-:W-:-:S04]  /*0170*/  LEA R2, P0, R4, UR8, 0x4 ;  /* 0x0000000804027c11 */ /* 0x001fc8000f8020ff */
[----:B------:R-:W-:-:S05]  /*0180*/  LEA.HI.X R3, R4, UR9, R3, 0x4, P0 ;  /* 0x0000000904037c11 */ /* 0x000fca00080f2403 */
[----:B--2---:R0:W5:Y:S01]  /*0190*/  LDG.E.128 R4, desc[UR4][R2.64] ;  /* 0x0000000402047981 */ /* 0x004162000c1e1d00 */
[----:B-1----:R-:W-:-:S06]  /*01a0*/  DADD R8, |R8|, |R10| ;  /* 0x0000000008087229 */ /* 0x002fcc000000060a */
[----:B------:R-:W1:Y:S04]  /*01b0*/  MUFU.RCP64H R11, R9 ;  /* 0x00000009000b7308 */ /* 0x000e680000001800 */
[----:B------:R-:W-:-:S05]  /*01c0*/  VIADD R10, R9, 0x300402 ;  /* 0x00300402090a7836 */ /* 0x000fca0000000000 */
[----:B------:R-:W-:Y:S01]  /*01d0*/  FSETP.GEU.AND P0, PT, |R10|, 5.8789094863358348022e-39, PT ;  /* 0x004004020a00780b */ /* 0x000fe20003f0e200 */
[----:B-1----:R-:W-:-:S08]  /*01e0*/  DFMA R12, -R8, R10, 1 ;  /* 0x3ff00000080c742b */ /* 0x002fd0000000010a */
[----:B------:R-:W-:-:S08]  /*01f0*/  DFMA R12, R12, R12, R12 ;  /* 0x0000000c0c0c722b */ /* 0x000fd0000000000c */
[----:B------:R-:W-:-:S08]  /*0200*/  DFMA R12, R10, R12, R10 ;  /* 0x0000000c0a0c722b */ /* 0x000fd0000000000a */
[----:B------:R-:W-:-:S08]  /*0210*/  DFMA R14, -R8, R12, 1 ;  /* 0x3ff00000080e742b */ /* 0x000fd0000000010c */
[----:B------:R-:W-:Y:S01]  /*0220*/  DFMA R12, R12, R14, R12 ;  /* 0x0000000e0c0c722b */ /* 0x000fe2000000000c */
[----:B0-----:R-:W-:Y:S10]  /*0230*/  @P0 BRA `(.L_x_1) ;  /* 0x0000000000200947 */ /* 0x001ff40003800000 */
[----:B------:R-:W-:Y:S01]  /*0240*/  LOP3.LUT R16, R9, 0x7fffffff, RZ, 0xc0, !PT ;  /* 0x7fffffff09107812 */ /* 0x000fe200078ec0ff */
[----:B------:R-:W-:Y:S01]  /*0250*/  IMAD.MOV.U32 R12, RZ, RZ, R8 ;  /* 0x000000ffff0c7224 */ /* 0x000fe200078e0008 */
[----:B------:R-:W-:Y:S01]  /*0260*/  MOV R0, 0x2a0 ;  /* 0x000002a000007802 */ /* 0x000fe20000000f00 */
[----:B------:R-:W-:Y:S01]  /*0270*/  IMAD.MOV.U32 R13, RZ, RZ, R9 ;  /* 0x000000ffff0d7224 */ /* 0x000fe200078e0009 */
[----:B------:R-:W-:-:S07]  /*0280*/  IADD3 R16, PT, PT, R16, -0x100000, RZ ;  /* 0xfff0000010107810 */ /* 0x000fce0007ffe0ff */
[----:B-----5:R-:W-:Y:S05]  /*0290*/  CALL.REL.NOINC `($__internal_0_$__cuda_sm20_dblrcp_rn_slowpath_v3) ;  /* 0x0000000000807944 */ /* 0x020fea0003c00000 */
[----:B------:R-:W-:Y:S02]  /*02a0*/  IMAD.MOV.U32 R12, RZ, RZ, R18 ;  /* 0x000000ffff0c7224 */ /* 0x000fe400078e0012 */
[----:B------:R-:W-:-:S07]  /*02b0*/  IMAD.MOV.U32 R13, RZ, RZ, R19 ;  /* 0x000000ffff0d7224 */ /* 0x000fce00078e0013 */
.L_x_1:
[----:B------:R-:W0:Y:S01]  /*02c0*/  LDCU.128 UR8, c[0x0][0x3a0] ;  /* 0x00007400ff0877ac */ /* 0x000e220008000c00 */
[-C--:B-----5:R-:W-:Y:S02]  /*02d0*/  DMUL R4, R4, R12.reuse ;  /* 0x0000000c04047228 */ /* 0x0a0fe40000000000 */
[----:B------:R-:W-:Y:S02]  /*02e0*/  DMUL R6, R6, R12 ;  /* 0x0000000c06067228 */ /* 0x000fe40000000000 */
[C---:B0-----:R-:W-:Y:S02]  /*02f0*/  DMUL R8, R12.reuse, UR10 ;  /* 0x0000000a0c087c28 */ /* 0x041fe40008000000 */
[----:B------:R-:W-:-:S06]  /*0300*/  DMUL R10, R12, UR8 ;  /* 0x000000080c0a7c28 */ /* 0x000fcc0008000000 */
[----:B------:R-:W-:-:S08]  /*0310*/  DMUL R14, R8, R8 ;  /* 0x00000008080e7228 */ /* 0x000fd00000000000 */
[----:B------:R-:W-:-:S06]  /*0320*/  DFMA R14, R10, R10, R14 ;  /* 0x0000000a0a0e722b */ /* 0x000fcc000000000e */
[----:B------:R-:W0:Y:S04]  /*0330*/  MUFU.RCP64H R17, R15 ;  /* 0x0000000f00117308 */ /* 0x000e280000001800 */
[----:B------:R-:W-:-:S05]  /*0340*/  VIADD R16, R15, 0x300402 ;  /* 0x003004020f107836 */ /* 0x000fca0000000000 */
[----:B------:R-:W-:Y:S01]  /*0350*/  FSETP.GEU.AND P0, PT, |R16|, 5.8789094863358348022e-39, PT ;  /* 0x004004021000780b */ /* 0x000fe20003f0e200 */
[----:B0-----:R-:W-:-:S08]  /*0360*/  DFMA R18, -R14, R16, 1 ;  /* 0x3ff000000e12742b */ /* 0x001fd00000000110 */
[----:B------:R-:W-:-:S08]  /*0370*/  DFMA R18, R18, R18, R18 ;  /* 0x000000121212722b */ /* 0x000fd00000000012 */
[----:B------:R-:W-:-:S08]  /*0380*/  DFMA R18, R16, R18, R16 ;  /* 0x000000121012722b */ /* 0x000fd00000000010 */
[----:B------:R-:W-:-:S08]  /*0390*/  DFMA R20, -R14, R18, 1 ;  /* 0x3ff000000e14742b */ /* 0x000fd00000000112 */
[----:B------:R-:W-:Y:S01]  /*03a0*/  DFMA R18, R18, R20, R18 ;  /* 0x000000141212722b */ /* 0x000fe20000000012 */
[----:B------:R-:W-:Y:S10]  /*03b0*/  @P0 BRA `(.L_x_2) ;  /* 0x0000000000180947 */ /* 0x000ff40003800000 */
[----:B------:R-:W-:Y:S01]  /*03c0*/  LOP3.LUT R16, R15, 0x7fffffff, RZ, 0xc0, !PT ;  /* 0x7fffffff0f107812 */ /* 0x000fe200078ec0ff */
[----:B------:R-:W-:Y:S01]  /*03d0*/  IMAD.MOV.U32 R13, RZ, RZ, R15 ;  /* 0x000000ffff0d7224 */ /* 0x000fe200078e000f */
[----:B------:R-:W-:Y:S02]  /*03e0*/  MOV R12, R14 ;  /* 0x0000000e000c7202 */ /* 0x000fe40000000f00 */
[----:B------:R-:W-:Y:S01]  /*03f0*/  MOV R0, 0x420 ;  /* 0x0000042000007802 */ /* 0x000fe20000000f00 */
[----:B------:R-:W-:-:S07]  /*0400*/  VIADD R16, R16, 0xfff00000 ;  /* 0xfff0000010107836 */ /* 0x000fce0000000000 */
[----:B------:R-:W-:Y:S05]  /*0410*/  CALL.REL.NOINC `($__internal_0_$__cuda_sm20_dblrcp_rn_slowpath_v3) ;  /* 0x0000000000207944 */ /* 0x000fea0003c00000 */
.L_x_2:
[-C--:B------:R-:W-:Y:S02]  /*0420*/  DMUL R12, R6, R8.reuse ;  /* 0x00000008060c7228 */ /* 0x080fe40000000000 */
[----:B------:R-:W-:-:S06]  /*0430*/  DMUL R8, R4, R8 ;  /* 0x0000000804087228 */ /* 0x000fcc0000000000 */
[-C--:B------:R-:W-:Y:S02]  /*0440*/  DFMA R12, R4, R10.reuse, R12 ;  /* 0x0000000a040c722b */ /* 0x080fe4000000000c */
[----:B------:R-:W-:-:S06]  /*0450*/  DFMA R8, R6, R10, -R8 ;  /* 0x0000000a0608722b */ /* 0x000fcc0000000808 */
[-C--:B------:R-:W-:Y:S02]  /*0460*/  DMUL R12, R12, R18.reuse ;  /* 0x000000120c0c7228 */ /* 0x080fe40000000000 */
[----:B------:R-:W-:-:S07]  /*0470*/  DMUL R14, R8, R18 ;  /* 0x00000012080e7228 */ /* 0x000fce0000000000 */
[----:B------:R-:W-:Y:S01]  /*0480*/  STG.E.128 desc[UR4][R2.64], R12 ;  /* 0x0000000c02007986 */ /* 0x000fe2000c101d04 */
[----:B------:R-:W-:Y:S05]  /*0490*/  EXIT ;  /* 0x000000000000794d */ /* 0x000fea0003800000 */
        .weak           $__internal_0_$__cuda_sm20_dblrcp_rn_slowpath_v3
        .type           $__internal_0_$__cuda_sm20_dblrcp_rn_slowpath_v3,@function
        .size           $__internal_0_$__cuda_sm20_dblrcp_rn_slowpath_v3,(.L_x_19 - $__internal_0_$__cuda_sm20_dblrcp_rn_slowpath_v3)
$__internal_0_$__cuda_sm20_dblrcp_rn_slowpath_v3:
[----:B------:R-:W-:-:S14]  /*04a0*/  DSETP.GTU.AND P0, PT, |R12|, +INF , PT ;  /* 0x7ff000000c00742a */ /* 0x000fdc0003f0c200 */
[----:B------:R-:W-:Y:S05]  /*04b0*/  @P0 BRA `(.L_x_3) ;  /* 0x0000000000780947 */ /* 0x000fea0003800000 */
[----:B------:R-:W-:-:S05]  /*04c0*/  LOP3.LUT R17, R13, 0x7fffffff, RZ, 0xc0, !PT ;  /* 0x7fffffff0d117812 */ /* 0x000fca00078ec0ff */
[----:B------:R-:W-:-:S05]  /*04d0*/  VIADD R14, R17, 0xffffffff ;  /* 0xffffffff110e7836 */ /* 0x000fca0000000000 */
[----:B------:R-:W-:-:S13]  /*04e0*/  ISETP.GE.U32.AND P0, PT, R14, 0x7fefffff, PT ;  /* 0x7fefffff0e00780c */ /* 0x000fda0003f06070 */
[----:B------:R-:W-:Y:S02]  /*04f0*/  @P0 LOP3.LUT R15, R13, 0x7ff00000, RZ, 0x3c, !PT ;  /* 0x7ff000000d0f0812 */ /* 0x000fe400078e3cff */
[----:B------:R-:W-:Y:S01]  /*0500*/  @P0 MOV R14, RZ ;  /* 0x000000ff000e0202 */ /* 0x000fe20000000f00 */
[----:B------:R-:W-:Y:S06]  /*0510*/  @P0 BRA `(.L_x_4) ;  /* 0x0000000000680947 */ /* 0x000fec0003800000 */
[----:B------:R-:W-:-:S13]  /*0520*/  ISETP.GE.U32.AND P0, PT, R17, 0x1000001, PT ;  /* 0x010000011100780c */ /* 0x000fda0003f06070 */
[----:B------:R-:W-:Y:S05]  /*0530*/  @!P0 BRA `(.L_x_5) ;  /* 0x0000000000348947 */ /* 0x000fea0003800000 */
[----:B------:R-:W-:Y:S02]  /*0540*/  VIADD R15, R13, 0xc0200000 ;  /* 0xc02000000d0f7836 */ /* 0x000fe40000000000 */
[----:B------:R-:W-:Y:S02]  /*0550*/  IMAD.MOV.U32 R14, RZ, RZ, R12 ;  /* 0x000000ffff0e7224 */ /* 0x000fe400078e000c */
[----:B------:R-:W0:Y:S04]  /*0560*/  MUFU.RCP64H R17, R15 ;  /* 0x0000000f00117308 */ /* 0x000e280000001800 */
[----:B0-----:R-:W-:-:S08]  /*0570*/  DFMA R18, -R14, R16, 1 ;  /* 0x3ff000000e12742b */ /* 0x001fd00000000110 */
[----:B------:R-:W-:-:S08]  /*0580*/  DFMA R18, R18, R18, R18 ;  /* 0x000000121212722b */ /* 0x000fd00000000012 */
[----:B------:R-:W-:-:S08]  /*0590*/  DFMA R18, R16, R18, R16 ;  /* 0x000000121012722b */ /* 0x000fd00000000010 */
[----:B------:R-:W-:-:S08]  /*05a0*/  DFMA R16, -R14, R18, 1 ;  /* 0x3ff000000e10742b */ /* 0x000fd00000000112 */
[----:B------:R-:W-:-:S08]  /*05b0*/  DFMA R16, R18, R16, R18 ;  /* 0x000000101210722b */ /* 0x000fd00000000012 */
[----:B------:R-:W-:-:S08]  /*05c0*/  DMUL R16, R16, 2.2250738585072013831e-308 ;  /* 0x0010000010107828 */ /* 0x000fd00000000000 */
[----:B------:R-:W-:-:S08]  /*05d0*/  DFMA R12, -R12, R16, 1 ;  /* 0x3ff000000c0c742b */ /* 0x000fd00000000110 */
[----:B------:R-:W-:-:S08]  /*05e0*/  DFMA R12, R12, R12, R12 ;  /* 0x0000000c0c0c722b */ /* 0x000fd0000000000c */
[----:B------:R-:W-:Y:S01]  /*05f0*/  DFMA R14, R16, R12, R16 ;  /* 0x0000000c100e722b */ /* 0x000fe20000000010 */
[----:B------:R-:W-:Y:S10]  /*0600*/  BRA `(.L_x_4) ;  /* 0x00000000002c7947 */ /* 0x000ff40003800000 */
.L_x_5:
[----:B------:R-:W-:-:S06]  /*0610*/  DMUL R12, R12, 8.11296384146066816958e+31 ;  /* 0x469000000c0c7828 */ /* 0x000fcc0000000000 */
[----:B------:R-:W0:Y:S02]  /*0620*/  MUFU.RCP64H R17, R13 ;  /* 0x0000000d00117308 */ /* 0x000e240000001800 */
[----:B0-----:R-:W-:-:S08]  /*0630*/  DFMA R14, -R12, R16, 1 ;  /* 0x3ff000000c0e742b */ /* 0x001fd00000000110 */
[----:B------:R-:W-:-:S08]  /*0640*/  DFMA R14, R14, R14, R14 ;  /* 0x0000000e0e0e722b */ /* 0x000fd0000000000e */
[----:B------:R-:W-:-:S08]  /*0650*/  DFMA R14, R16, R14, R16 ;  /* 0x0000000e100e722b */ /* 0x000fd00000000010 */
[----:B------:R-:W-:-:S08]  /*0660*/  DFMA R16, -R12, R14, 1 ;  /* 0x3ff000000c10742b */ /* 0x000fd0000000010e */
[----:B------:R-:W-:-:S08]  /*0670*/  DFMA R14, R14, R16, R14 ;  /* 0x000000100e0e722b */ /* 0x000fd0000000000e */
[----:B------:R-:W-:Y:S01]  /*0680*/  DMUL R14, R14, 8.11296384146066816958e+31 ;  /* 0x469000000e0e7828 */ /* 0x000fe20000000000 */
[----:B------:R-:W-:Y:S10]  /*0690*/  BRA `(.L_x_4) ;  /* 0x0000000000087947 */ /* 0x000ff40003800000 */
.L_x_3:
[----:B------:R-:W-:Y:S02]  /*06a0*/  LOP3.LUT R15, R13, 0x80000, RZ, 0xfc, !PT ;  /* 0x000800000d0f7812 */ /* 0x000fe400078efcff */
[----:B------:R-:W-:-:S07]  /*06b0*/  MOV R14, R12 ;  /* 0x0000000c000e7202 */ /* 0x000fce0000000f00 */
.L_x_4:
[----:B------:R-:W-:Y:S01]  /*06c0*/  MOV R12, R0 ;  /* 0x00000000000c7202 */ /* 0x000fe20000000f00 */
[----:B------:R-:W-:Y:S02]  /*06d0*/  IMAD.MOV.U32 R13, RZ, RZ, 0x0 ;  /* 0x00000000ff0d7424 */ /* 0x000fe400078e00ff */
[----:B------:R-:W-:Y:S02]  /*06e0*/  IMAD.MOV.U32 R18, RZ, RZ, R14 ;  /* 0x000000ffff127224 */ /* 0x000fe400078e000e */
[----:B------:R-:W-:Y:S01]  /*06f0*/  IMAD.MOV.U32 R19, RZ, RZ, R15 ;  /* 0x000000ffff137224 */ /* 0x000fe200078e000f */
[----:B------:R-:W-:Y:S06]  /*0700*/  RET.REL.NODEC R12 `(_Z21kernel_mat_div_by_valP7double2mmS_) ;  /* 0xfffffff80c3c7950 */ /* 0x000fec0003c3ffff */
.L_x_6:
        /* <DEDUP_REMOVED lines=15> */
.L_x_19:


//--------------------- .text._Z21kernel_mat_div_by_valPdmmd --------------------------
	.section	.text._Z21kernel_mat_div_by_valPdmmd,"ax",@progbits
	.align	128
        .global         _Z21kernel_mat_div_by_valPdmmd
        .type           _Z21kernel_mat_div_by_valPdmmd,@function
        .size           _Z21kernel_mat_div_by_valPdmmd,(.L_x_20 - _Z21kernel_mat_div_by_valPdmmd)
        .other          _Z21kernel_mat_div_by_valPdmmd,@"STO_CUDA_ENTRY STV_DEFAULT"
_Z21kernel_mat_div_by_valPdmmd:
.text._Z21kernel_mat_div_by_valPdmmd:
        /* <DEDUP_REMOVED lines=20> */
[C---:B------:R-:W-:Y:S01]  /*0140*/  IMAD.WIDE.U32 R2, R5.reuse, UR6, R2 ;  /* 0x0000000605027c25 */ /* 0x040fe2000f8e0002 */
[----:B------:R-:W3:Y:S03]  /*0150*/  LDCU UR6, c[0x0][0x39c] ;  /* 0x00007380ff0677ac */ /* 0x000ee60008000800 */
[----:B------:R-:W-:Y:S01]  /*0160*/  IMAD R5, R5, UR7, R3 ;  /* 0x0000000705057c24 */ /* 0x000fe2000f8e0203 */
[----:B0-----:R-:W-:-:S04]  /*0170*/  LEA R4, P0, R2, UR8, 0x3 ;  /* 0x0000000802047c11 */ /* 0x001fc8000f8018ff */
[----:B------:R-:W-:-:S05]  /*0180*/  LEA.HI.X R5, R2, UR9, R5, 0x3, P0 ;  /* 0x0000000902057c11 */ /* 0x000fca00080f1c05 */
[----:B--2---:R-:W2:Y:S01]  /*0190*/  LDG.E.64 R10, desc[UR4][R4.64] ;  /* 0x00000004040a7981 */ /* 0x004ea2000c1e1b00 */
[----:B---3--:R-:W1:Y:S01]  /*01a0*/  MUFU.RCP64H R3, UR6 ;  /* 0x0000000600037d08 */ /* 0x008e620008001800 */
[----:B------:R-:W-:Y:S01]  /*01b0*/  IMAD.MOV.U32 R2, RZ, RZ, 0x1 ;  /* 0x00000001ff027424 */ /* 0x000fe200078e00ff */
[----:B------:R-:W-:Y:S05]  /*01c0*/  BSSY.RECONVERGENT B0, `(.L_x_7) ;  /* 0x0000011000007945 */ /* 0x000fea0003800200 */
[----:B-1----:R-:W-:-:S08]  /*01d0*/  DFMA R6, R2, -R8, 1 ;  /* 0x3ff000000206742b */ /* 0x002fd00000000808 */
[----:B------:R-:W-:-:S08]  /*01e0*/  DFMA R6, R6, R6, R6 ;  /* 0x000000060606722b */ /* 0x000fd00000000006 */
[----:B------:R-:W-:-:S08]  /*01f0*/  DFMA R6, R2, R6, R2 ;  /* 0x000000060206722b */ /* 0x000fd00000000002 */
[----:B------:R-:W-:-:S08]  /*0200*/  DFMA R2, R6, -R8, 1 ;  /* 0x3ff000000602742b */ /* 0x000fd00000000808 */
[----:B------:R-:W-:-:S08]  /*0210*/  DFMA R2, R6, R2, R6 ;  /* 0x000000020602722b */ /* 0x000fd00000000006 */
[----:B--2---:R-:W-:Y:S01]  /*0220*/  DMUL R6, R10, R2 ;  /* 0x000000020a067228 */ /* 0x004fe20000000000 */
[----:B------:R-:W-:-:S07]  /*0230*/  FSETP.GEU.AND P1, PT, |R11|, 6.5827683646048100446e-37, PT ;  /* 0x036000000b00780b */ /* 0x000fce0003f2e200 */
[----:B------:R-:W-:-:S08]  /*0240*/  DFMA R8, R6, -R8, R10 ;  /* 0x800000080608722b */ /* 0x000fd0000000000a */
[----:B------:R-:W-:-:S10]  /*0250*/  DFMA R2, R2, R8, R6 ;  /* 0x000000080202722b */ /* 0x000fd40000000006 */
[----:B------:R-:W-:-:S05]  /*0260*/  FFMA R0, RZ, UR6, R3 ;  /* 0x00000006ff007c23 */ /* 0x000fca0008000003 */
[----:B------:R-:W-:-:S13]  /*0270*/  FSETP.GT.AND P0, PT, |R0|, 1.469367938527859385e-39, PT ;  /* 0x001000000000780b */ /* 0x000fda0003f04200 */
[----:B------:R-:W-:Y:S05]  /*0280*/  @P0 BRA P1, `(.L_x_8) ;  /* 0x0000000000100947 */ /* 0x000fea0000800000 */
[----:B------:R-:W-:-:S07]  /*0290*/  MOV R0, 0x2b0 ;  /* 0x000002b000007802 */ /* 0x000fce0000000f00 */
[----:B------:R-:W-:Y:S05]  /*02a0*/  CALL.REL.NOINC `($__internal_1_$__cuda_sm20_div_rn_f64_full) ;  /* 0x0000000000147944 */ /* 0x000fea0003c00000 */
[----:B------:R-:W-:Y:S02]  /*02b0*/  IMAD.MOV.U32 R2, RZ, RZ, R12 ;  /* 0x000000ffff027224 */ /* 0x000fe400078e000c */
[----:B------:R-:W-:-:S07]  /*02c0*/  IMAD.MOV.U32 R3, RZ, RZ, R13 ;  /* 0x000000ffff037224 */ /* 0x000fce00078e000d */
.L_x_8:
[----:B------:R-:W-:Y:S05]  /*02d0*/  BSYNC.RECONVERGENT B0 ;  /* 0x0000000000007941 */ /* 0x000fea0003800200 */
.L_x_7:
[----:B------:R-:W-:Y:S01]  /*02e0*/  STG.E.64 desc[UR4][R4.64], R2 ;  /* 0x0000000204007986 */ /* 0x000fe2000c101b04 */
[----:B------:R-:W-:Y:S05]  /*02f0*/  EXIT ;  /* 0x000000000000794d */ /* 0x000fea0003800000 */
        .weak           $__internal_1_$__cuda_sm20_div_rn_f64_full
        .type           $__internal_1_$__cuda_sm20_div_rn_f64_full,@function
        .size           $__internal_1_$__cuda_sm20_div_rn_f64_full,(.L_x_20 - $__internal_1_$__cuda_sm20_div_rn_f64_full)
$__internal_1_$__cuda_sm20_div_rn_f64_full:
[----:B------:R-:W0:Y:S01]  /*0300*/  LDC.64 R2, c[0x0][0x398] ;  /* 0x0000e600ff027b82 */ /* 0x000e220000000a00 */
[C---:B------:R-:W-:Y:S01]  /*0310*/  FSETP.GEU.AND P2, PT, |R11|.reuse, 1.469367938527859385e-39, PT ;  /* 0x001000000b00780b */ /* 0x040fe20003f4e200 */
[----:B------:R-:W-:Y:S01]  /*0320*/  IMAD.MOV.U32 R16, RZ, RZ, 0x1ca00000 ;  /* 0x1ca00000ff107424 */ /* 0x000fe200078e00ff */
[----:B------:R-:W-:Y:S01]  /*0330*/  LOP3.LUT R12, R11, 0x7ff00000, RZ, 0xc0, !PT ;  /* 0x7ff000000b0c7812 */ /* 0x000fe200078ec0ff */
[----:B------:R-:W-:Y:S01]  /*0340*/  BSSY.RECONVERGENT B1, `(.L_x_9) ;  /* 0x0000051000017945 */ /* 0x000fe20003800200 */
[C---:B0-----:R-:W-:Y:S02]  /*0350*/  FSETP.GEU.AND P0, PT, |R3|.reuse, 1.469367938527859385e-39, PT ;  /* 0x001000000300780b */ /* 0x041fe40003f0e200 */
[C---:B------:R-:W-:Y:S02]  /*0360*/  LOP3.LUT R6, R3.reuse, 0x800fffff, RZ, 0xc0, !PT ;  /* 0x800fffff03067812 */ /* 0x040fe400078ec0ff */
[----:B------:R-:W-:Y:S02]  /*0370*/  LOP3.LUT R13, R3, 0x7ff00000, RZ, 0xc0, !PT ;  /* 0x7ff00000030d7812 */ /* 0x000fe400078ec0ff */
[----:B------:R-:W-:Y:S01]  /*0380*/  LOP3.LUT R7, R6, 0x3ff00000, RZ, 0xfc, !PT ;  /* 0x3ff0000006077812 */ /* 0x000fe200078efcff */
[----:B------:R-:W-:Y:S01]  /*0390*/  IMAD.MOV.U32 R6, RZ, RZ, R2 ;  /* 0x000000ffff067224 */ /* 0x000fe200078e0002 */
[----:B------:R-:W-:Y:S01]  /*03a0*/  ISETP.GE.U32.AND P1, PT, R12, R13, PT ;  /* 0x0000000d0c00720c */ /* 0x000fe20003f26070 */
[----:B------:R-:W-:-:S04]  /*03b0*/  IMAD.MOV.U32 R23, RZ, RZ, R13 ;  /* 0x000000ffff177224 */ /* 0x000fc800078e000d */
[----:B------:R-:W0:Y:S02]  /*03c0*/  @!P0 LDC.64 R8, c[0x0][0x398] ;  /* 0x0000e600ff088b82 */ /* 0x000e240000000a00 */
[----:B0-----:R-:W-:Y:S01]  /*03d0*/  @!P0 DMUL R6, R8, 8.98846567431157953865e+307 ;  /* 0x7fe0000008068828 */ /* 0x001fe20000000000 */
[----:B------:R-:W-:-:S05]  /*03e0*/  IMAD.MOV.U32 R8, RZ, RZ, 0x1 ;  /* 0x00000001ff087424 */ /* 0x000fca00078e00ff */
[----:B------:R-:W0:Y:S04]  /*03f0*/  MUFU.RCP64H R9, R7 ;  /* 0x0000000700097308 */ /* 0x000e280000001800 */
[----:B------:R-:W-:-:S05]  /*0400*/  @!P0 LOP3.LUT R23, R7, 0x7ff00000, RZ, 0xc0, !PT ;  /* 0x7ff0000007178812 */ /* 0x000fca00078ec0ff */
[----:B------:R-:W-:Y:S01]  /*0410*/  VIADD R24, R23, 0xffffffff ;  /* 0xffffffff17187836 */ /* 0x000fe20000000000 */
[----:B0-----:R-:W-:-:S08]  /*0420*/  DFMA R14, R8, -R6, 1 ;  /* 0x3ff00000080e742b */ /* 0x001fd00000000806 */
[----:B------:R-:W-:-:S08]  /*0430*/  DFMA R14, R14, R14, R14 ;  /* 0x0000000e0e0e722b */ /* 0x000fd0000000000e */
[----:B------:R-:W-:Y:S01]  /*0440*/  DFMA R18, R8, R14, R8 ;  /* 0x0000000e0812722b */ /* 0x000fe20000000008 */
[----:B------:R-:W-:Y:S01]  /*0450*/  SEL R15, R16, 0x63400000, !P1 ;  /* 0x63400000100f7807 */ /* 0x000fe20004800000 */
[----:B------:R-:W-:Y:S02]  /*0460*/  IMAD.MOV.U32 R8, RZ, RZ, R10 ;  /* 0x000000ffff087224 */ /* 0x000fe400078e000a */
[----:B------:R-:W-:Y:S01]  /*0470*/  IMAD.MOV.U32 R14, RZ, RZ, R12 ;  /* 0x000000ffff0e7224 */ /* 0x000fe200078e000c */
[C-C-:B------:R-:W-:Y:S02]  /*0480*/  @!P2 LOP3.LUT R16, R15.reuse, 0x80000000, R11.reuse, 0xf8, !PT ;  /* 0x800000000f10a812 */ /* 0x140fe400078ef80b */
[----:B------:R-:W-:Y:S01]  /*0490*/  LOP3.LUT R9, R15, 0x800fffff, R11, 0xf8, !PT ;  /* 0x800fffff0f097812 */ /* 0x000fe200078ef80b */
[----:B------:R-:W-:Y:S01]  /*04a0*/  DFMA R20, R18, -R6, 1 ;  /* 0x3ff000001214742b */ /* 0x000fe20000000806 */
[----:B------:R-:W-:Y:S01]  /*04b0*/  @!P2 LOP3.LUT R17, R16, 0x100000, RZ, 0xfc, !PT ;  /* 0x001000001011a812 */ /* 0x000fe200078efcff */
[----:B------:R-:W-:-:S06]  /*04c0*/  @!P2 IMAD.MOV.U32 R16, RZ, RZ, RZ ;  /* 0x000000ffff10a224 */ /* 0x000fcc00078e00ff */
[----:B------:R-:W-:Y:S02]  /*04d0*/  @!P2 DFMA R8, R8, 2, -R16 ;  /* 0x400000000808a82b */ /* 0x000fe40000000810 */
[----:B------:R-:W-:-:S08]  /*04e0*/  DFMA R16, R18, R20, R18 ;  /* 0x000000141210722b */ /* 0x000fd00000000012 */
[----:B------:R-:W-:Y:S01]  /*04f0*/  @!P2 LOP3.LUT R14, R9, 0x7ff00000, RZ, 0xc0, !PT ;  /* 0x7ff00000090ea812 */ /* 0x000fe200078ec0ff */
[----:B------:R-:W-:-:S04]  /*0500*/  DMUL R18, R16, R8 ;  /* 0x0000000810127228 */ /* 0x000fc80000000000 */
[----:B------:R-:W-:-:S04]  /*0510*/  VIADD R22, R14, 0xffffffff ;  /* 0xffffffff0e167836 */ /* 0x000fc80000000000 */
[----:B------:R-:W-:Y:S01]  /*0520*/  DFMA R20, R18, -R6, R8 ;  /* 0x800000061214722b */ /* 0x000fe20000000008 */
[----:B------:R-:W-:-:S04]  /*0530*/  ISETP.GT.U32.AND P0, PT, R22, 0x7feffffe, PT ;  /* 0x7feffffe1600780c */ /* 0x000fc80003f04070 */
[----:B------:R-:W-:-:S03]  /*0540*/  ISETP.GT.U32.OR P0, PT, R24, 0x7feffffe, P0 ;  /* 0x7feffffe1800780c */ /* 0x000fc60000704470 */
[----:B------:R-:W-:-:S10]  /*0550*/  DFMA R16, R16, R20, R18 ;  /* 0x000000141010722b */ /* 0x000fd40000000012 */
[----:B------:R-:W-:Y:S05]  /*0560*/  @P0 BRA `(.L_x_10) ;  /* 0x0000000000600947 */ /* 0x000fea0003800000 */
[----:B------:R-:W-:Y:S01]  /*0570*/  VIADDMNMX R12, R12, -R13, 0xb9600000, !PT ;  /* 0xb96000000c0c7446 */ /* 0x000fe2000780090d */
[----:B------:R-:W-:-:S03]  /*0580*/  IMAD.MOV.U32 R10, RZ, RZ, RZ ;  /* 0x000000ffff0a7224 */ /* 0x000fc600078e00ff */
[----:B------:R-:W-:-:S05]  /*0590*/  VIMNMX R12, PT, PT, R12, 0x46a00000, PT ;  /* 0x46a000000c0c7848 */ /* 0x000fca0003fe0100 */
[----:B------:R-:W-:-:S04]  /*05a0*/  IMAD.IADD R15, R12, 0x1, -R15 ;  /* 0x000000010c0f7824 */ /* 0x000fc800078e0a0f */
[----:B------:R-:W-:-:S06]  /*05b0*/  VIADD R11, R15, 0x7fe00000 ;  /* 0x7fe000000f0b7836 */ /* 0x000fcc0000000000 */
[----:B------:R-:W-:-:S10]  /*05c0*/  DMUL R12, R16, R10 ;  /* 0x0000000a100c7228 */ /* 0x000fd40000000000 */
[----:B------:R-:W-:-:S13]  /*05d0*/  FSETP.GTU.AND P0, PT, |R13|, 1.469367938527859385e-39, PT ;  /* 0x001000000d00780b */ /* 0x000fda0003f0c200 */
[----:B------:R-:W-:Y:S05]  /*05e0*/  @P0 BRA `(.L_x_11) ;  /* 0x0000000000980947 */ /* 0x000fea0003800000 */
[----:B------:R-:W-:Y:S01]  /*05f0*/  DFMA R6, R16, -R6, R8 ;  /* 0x800000061006722b */ /* 0x000fe20000000008 */
[----:B------:R-:W-:-:S09]  /*0600*/  IMAD.MOV.U32 R10, RZ, RZ, RZ ;  /* 0x000000ffff0a7224 */ /* 0x000fd200078e00ff */
[C---:B------:R-:W-:Y:S02]  /*0610*/  FSETP.NEU.AND P0, PT, R7.reuse, RZ, PT ;  /* 0x000000ff0700720b */ /* 0x040fe40003f0d000 */
[----:B------:R-:W-:-:S04]  /*0620*/  LOP3.LUT R9, R7, 0x80000000, R3, 0x48, !PT ;  /* 0x8000000007097812 */ /* 0x000fc800078e4803 */
[----:B------:R-:W-:-:S07]  /*0630*/  LOP3.LUT R11, R9, R11, RZ, 0xfc, !PT ;  /* 0x0000000b090b7212 */ /* 0x000fce00078efcff */
[----:B------:R-:W-:Y:S05]  /*0640*/  @!P0 BRA `(.L_x_11) ;  /* 0x0000000000808947 */ /* 0x000fea0003800000 */
[----:B------:R-:W-:Y:S01]  /*0650*/  IMAD.MOV R3, RZ, RZ, -R15 ;  /* 0x000000ffff037224 */ /* 0x000fe200078e0a0f */
[----:B------:R-:W-:Y:S01]  /*0660*/  DMUL.RP R10, R16, R10 ;  /* 0x0000000a100a7228 */ /* 0x000fe20000008000 */
[----:B------:R-:W-:Y:S01]  /*0670*/  IMAD.MOV.U32 R2, RZ, RZ, RZ ;  /* 0x000000ffff027224 */ /* 0x000fe200078e00ff */
[----:B------:R-:W-:-:S05]  /*0680*/  IADD3 R15, PT, PT, -R15, -0x43300000, RZ ;  /* 0xbcd000000f0f7810 */ /* 0x000fca0007ffe1ff */
[----:B------:R-:W-:-:S03]  /*0690*/  DFMA R2, R12, -R2, R16 ;  /* 0x800000020c02722b */ /* 0x000fc60000000010 */
[----:B------:R-:W-:-:S07]  /*06a0*/  LOP3.LUT R9, R11, R9, RZ, 0x3c, !PT ;  /* 0x000000090b097212 */ /* 0x000fce00078e3cff */
[----:B------:R-:W-:-:S04]  /*06b0*/  FSETP.NEU.AND P0, PT, |R3|, R15, PT ;  /* 0x0000000f0300720b */ /* 0x000fc80003f0d200 */
[----:B------:R-:W-:Y:S02]  /*06c0*/  FSEL R12, R10, R12, !P0 ;  /* 0x0000000c0a0c7208 */ /* 0x000fe40004000000 */
[----:B------:R-:W-:Y:S01]  /*06d0*/  FSEL R13, R9, R13, !P0 ;  /* 0x0000000d090d7208 */ /* 0x000fe20004000000 */
[----:B------:R-:W-:Y:S06]  /*06e0*/  BRA `(.L_x_11) ;  /* 0x0000000000587947 */ /* 0x000fec0003800000 */
.L_x_10:
[----:B------:R-:W-:-:S14]  /*06f0*/  DSETP.NAN.AND P0, PT, R10, R10, PT ;  /* 0x0000000a0a00722a */ /* 0x000fdc0003f08000 */
[----:B------:R-:W-:Y:S05]  /*0700*/  @P0 BRA `(.L_x_12) ;  /* 0x0000000000480947 */ /* 0x000fea0003800000 */
[----:B------:R-:W0:Y:S02]  /*0710*/  LDC.64 R6, c[0x0][0x398] ;  /* 0x0000e600ff067b82 */ /* 0x000e240000000a00 */
[----:B0-----:R-:W-:-:S14]  /*0720*/  DSETP.NAN.AND P0, PT, R6, R6, PT ;  /* 0x000000060600722a */ /* 0x001fdc0003f08000 */
[----:B------:R-:W-:Y:S05]  /*0730*/  @P0 BRA `(.L_x_13) ;  /* 0x0000000000300947 */ /* 0x000fea0003800000 */
[----:B------:R-:W-:Y:S01]  /*0740*/  ISETP.NE.AND P0, PT, R14, R23, PT ;  /* 0x000000170e00720c */ /* 0x000fe20003f05270 */
[----:B------:R-:W-:Y:S02]  /*0750*/  IMAD.MOV.U32 R12, RZ, RZ, 0x0 ;  /* 0x00000000ff0c7424 */ /* 0x000fe400078e00ff */
[----:B------:R-:W-:-:S10]  /*0760*/  IMAD.MOV.U32 R13, RZ, RZ, -0x80000 ;  /* 0xfff80000ff0d7424 */ /* 0x000fd400078e00ff */
[----:B------:R-:W-:Y:S05]  /*0770*/  @!P0 BRA `(.L_x_11) ;  /* 0x0000000000348947 */ /* 0x000fea0003800000 */
[----:B------:R-:W-:Y:S02]  /*0780*/  ISETP.NE.AND P0, PT, R14, 0x7ff00000, PT ;  /* 0x7ff000000e00780c */ /* 0x000fe40003f05270 */
[----:B------:R-:W-:Y:S02]  /*0790*/  LOP3.LUT R13, R11, 0x80000000, R3, 0x48, !PT ;  /* 0x800000000b0d7812 */ /* 0x000fe400078e4803 */
[----:B------:R-:W-:-:S13]  /*07a0*/  ISETP.EQ.OR P0, PT, R23, RZ, !P0 ;  /* 0x000000ff1700720c */ /* 0x000fda0004702670 */
[----:B------:R-:W-:Y:S01]  /*07b0*/  @P0 LOP3.LUT R2, R13, 0x7ff00000, RZ, 0xfc, !PT ;  /* 0x7ff000000d020812 */ /* 0x000fe200078efcff */
[----:B------:R-:W-:Y:S02]  /*07c0*/  @!P0 IMAD.MOV.U32 R12, RZ, RZ, RZ ;  /* 0x000000ffff0c8224 */ /* 0x000fe400078e00ff */
[----:B------:R-:W-:Y:S02]  /*07d0*/  @P0 IMAD.MOV.U32 R12, RZ, RZ, RZ ;  /* 0x000000ffff0c0224 */ /* 0x000fe400078e00ff */
[----:B------:R-:W-:Y:S01]  /*07e0*/  @P0 IMAD.MOV.U32 R13, RZ, RZ, R2 ;  /* 0x000000ffff0d0224 */ /* 0x000fe200078e0002 */
[----:B------:R-:W-:Y:S06]  /*07f0*/  BRA `(.L_x_11) ;  /* 0x0000000000147947 */ /* 0x000fec0003800000 */
.L_x_13:
[----:B------:R-:W-:Y:S01]  /*0800*/  LOP3.LUT R13, R3, 0x80000, RZ, 0xfc, !PT ;  /* 0x00080000030d7812 */ /* 0x000fe200078efcff */
[----:B------:R-:W-:Y:S01]  /*0810*/  IMAD.MOV.U32 R12, RZ, RZ, R2 ;  /* 0x000000ffff0c7224 */ /* 0x000fe200078e0002 */
[----:B------:R-:W-:Y:S06]  /*0820*/  BRA `(.L_x_11) ;  /* 0x0000000000087947 */ /* 0x000fec0003800000 */
.L_x_12:
[----:B------:R-:W-:Y:S01]  /*0830*/  LOP3.LUT R13, R11, 0x80000, RZ, 0xfc, !PT ;  /* 0x000800000b0d7812 */ /* 0x000fe200078efcff */
[----:B------:R-:W-:-:S07]  /*0840*/  IMAD.MOV.U32 R12, RZ, RZ, R10 ;  /* 0x000000ffff0c7224 */ /* 0x000fce00078e000a */
.L_x_11:
[----:B------:R-:W-:Y:S05]  /*0850*/  BSYNC.RECONVERGENT B1 ;  /* 0x0000000000017941 */ /* 0x000fea0003800200 */
.L_x_9:
[----:B------:R-:W-:Y:S02]  /*0860*/  IMAD.MOV.U32 R2, RZ, RZ, R0 ;  /* 0x000000ffff027224 */ /* 0x000fe400078e0000 */
[----:B------:R-:W-:-:S04]  /*0870*/  IMAD.MOV.U32 R3, RZ, RZ, 0x0 ;  /* 0x00000000ff037424 */ /* 0x000fc800078e00ff */
[----:B------:R-:W-:Y:S05]  /*0880*/  RET.REL.NODEC R2 `(_Z21kernel_mat_div_by_valPdmmd) ;  /* 0xfffffff402dc7950 */ /* 0x000fea0003c3ffff */
.L_x_14:
        /* <DEDUP_REMOVED lines=15> */
.L_x_20:


//--------------------- .text._Z21kernel_mat_mul_by_valP7double2mmS_ --------------------------
	.section	.text._Z21kernel_mat_mul_by_valP7double2mmS_,"ax",@progbits
	.align	128
        .global         _Z21kernel_mat_mul_by_valP7double2mmS_
        .type           _Z21kernel_mat_mul_by_valP7double2mmS_,@function
        .size           _Z21kernel_mat_mul_by_valP7double2mmS_,(.L_x_24 - _Z21kernel_mat_mul_by_valP7double2mmS_)
        .other          _Z21kernel_mat_mul_by_valP7double2mmS_,@"STO_CUDA_ENTRY STV_DEFAULT"
_Z21kernel_mat_mul_by_valP7double2mmS_:
.text._Z21kernel_mat_mul_by_valP7double2mmS_:
        /* <DEDUP_REMOVED lines=18> */
[----:B------:R-:W1:Y:S01]  /*0120*/  LDCU.64 UR4, c[0x0][0x358] ;  /* 0x00006b00ff0477ac */ /* 0x000e620008000a00 */
[----:B------:R-:W-:-:S04]  /*0130*/  IMAD.WIDE.U32 R4, R3, UR6, R4 ;  /* 0x0000000603047c25 */ /* 0x000fc8000f8e0004 */
[----:B------:R-:W-:Y:S01]  /*0140*/  IMAD R3, R3, UR7, R5 ;  /* 0x0000000703037c24 */ /* 0x000fe2000f8e0205 */
[----:B0-----:R-:W-:-:S04]  /*0150*/  LEA R2, P0, R4, UR8, 0x4 ;  /* 0x0000000804027c11 */ /* 0x001fc8000f8020ff */
[----:B------:R-:W-:Y:S01]  /*0160*/  LEA.HI.X R3, R4, UR9, R3, 0x4, P0 ;  /* 0x0000000904037c11 */ /* 0x000fe200080f2403 */
[----:B------:R-:W0:Y:S04]  /*0170*/  LDCU.128 UR8, c[0x0][0x3a0] ;  /* 0x00007400ff0877ac */ /* 0x000e280008000c00 */
[----:B-1----:R-:W0:Y:S02]  /*0180*/  LDG.E.128 R4, desc[UR4][R2.64] ;  /* 0x0000000402047981 */ /* 0x002e24000c1e1d00 */
[C---:B0-----:R-:W-:Y:S02]  /*0190*/  DMUL R8, R6.reuse, UR10 ;  /* 0x0000000a06087c28 */ /* 0x041fe40008000000 */
[----:B------:R-:W-:-:S06]  /*01a0*/  DMUL R10, R6, UR8 ;  /* 0x00000008060a7c28 */ /* 0x000fcc0008000000 */
[C---:B------:R-:W-:Y:S02]  /*01b0*/  DFMA R8, R4.reuse, UR8, -R8 ;  /* 0x0000000804087c2b */ /* 0x040fe40008000808 */
[----:B------:R-:W-:-:S07]  /*01c0*/  DFMA R10, R4, UR10, R10 ;  /* 0x0000000a040a7c2b */ /* 0x000fce000800000a */
[----:B------:R-:W-:Y:S01]  /*01d0*/  STG.E.128 desc[UR4][R2.64], R8 ;  /* 0x0000000802007986 */ /* 0x000fe2000c101d04 */
[----:B------:R-:W-:Y:S05]  /*01e0*/  EXIT ;  /* 0x000000000000794d */ /* 0x000fea0003800000 */
.L_x_15:
        /* <DEDUP_REMOVED lines=9> */
.L_x_24:


//--------------------- .text._Z21kernel_mat_mul_by_valPdmmd --------------------------
	.section	.text._Z21kernel_mat_mul_by_valPdmmd,"ax",@progbits
	.align	128
        .global         _Z21kernel_mat_mul_by_valPdmmd
        .type           _Z21kernel_mat_mul_by_valPdmmd,@function
        .size           _Z21kernel_mat_mul_by_valPdmmd,(.L_x_25 - _Z21kernel_mat_mul_by_valPdmmd)
        .other          _Z21kernel_mat_mul_by_valPdmmd,@"STO_CUDA_ENTRY STV_DEFAULT"
_Z21kernel_mat_mul_by_valPdmmd:
.text._Z21kernel_mat_mul_by_valPdmmd:
        /* <DEDUP_REMOVED lines=23> */
[----:B------:R-:W0:Y:S04]  /*0170*/  LDCU.64 UR8, c[0x0][0x398] ;  /* 0x00007300ff0877ac */ /* 0x000e280008000a00 */
[----:B-1----:R-:W0:Y:S02]  /*0180*/  LDG.E.64 R4, desc[UR4][R2.64] ;  /* 0x0000000402047981 */ /* 0x002e24000c1e1b00 */
[----:B0-----:R-:W-:-:S07]  /*0190*/  DMUL R4, R4, UR8 ;  /* 0x0000000804047c28 */ /* 0x001fce0008000000 */
[----:B------:R-:W-:Y:S01]  /*01a0*/  STG.E.64 desc[UR4][R2.64], R4 ;  /* 0x0000000402007986 */ /* 0x000fe2000c101b04 */
[----:B------:R-:W-:Y:S05]  /*01b0*/  EXIT ;  /* 0x000000000000794d */ /* 0x000fea0003800000 */
.L_x_16:
        /* <DEDUP_REMOVED lines=12> */
.L_x_25:


//--------------------- .text._Z21kernel_mat_sub_by_valP7double2mmS_ --------------------------
	.section	.text._Z21kernel_mat_sub_by_valP7double2mmS_,"ax",@progbits
	.align	128
        .global         _Z21kernel_mat_sub_by_valP7double2mmS_
        .type           _Z21kernel_mat_sub_by_valP7double2mmS_,@function
        .size           _Z21kernel_mat_sub_by_valP7double2mmS_,(.L_x_26 - _Z21kernel_mat_sub_by_valP7double2mmS_)
        .other          _Z21kernel_mat_sub_by_valP7double2mmS_,@"STO_CUDA_ENTRY STV_DEFAULT"
_Z21kernel_mat_sub_by_valP7double2mmS_:
.text._Z21kernel_mat_sub_by_valP7double2mmS_:
        /* <DEDUP_REMOVED lines=25> */
[----:B0-----:R-:W-:Y:S02]  /*0190*/  DADD R4, R4, -UR8 ;  /* 0x8000000804047e29 */ /* 0x001fe40008000000 */
[----:B------:R-:W-:-:S07]  /*01a0*/  DADD R6, R6, -UR10 ;  /* 0x8000000a06067e29 */ /* 0x000fce0008000000 */
[----:B------:R-:W-:Y:S01]  /*01b0*/  STG.E.128 desc[UR4][R2.64], R4 ;  /* 0x0000000402007986 */ /* 0x000fe2000c101d04 */
[----:B------:R-:W-:Y:S05]  /*01c0*/  EXIT ;  /* 0x000000000000794d */ /* 0x000fea0003800000 */
.L_x_17:
        /* <DEDUP_REMOVED lines=11> */
.L_x_26:


//--------------------- .text._Z21kernel_mat_sub_by_valPdmmd --------------------------
	.section	.text._Z21kernel_mat_sub_by_valPdmmd,"ax",@progbits
	.align	128
        .global         _Z21kernel_mat_sub_by_valPdmmd
        .type           _Z21kernel_mat_sub_by_valPdmmd,@function
        .size           _Z21kernel_mat_sub_by_valPdmmd,(.L_x_27 - _Z21kernel_mat_sub_by_valPdmmd)
        .other          _Z21kernel_mat_sub_by_valPdmmd,@"STO_CUDA_ENTRY STV_DEFAULT"
_Z21kernel_mat_sub_by_valPdmmd:
.text._Z21kernel_mat_sub_by_valPdmmd:
        /* <DEDUP_REMOVED lines=25> */
[----:B0-----:R-:W-:-:S07]  /*0190*/  DADD R4, R4, -UR8 ;  /* 0x8000000804047e29 */ /* 0x001fce0008000000 */
[----:B------:R-:W-:Y:S01]  /*01a0*/  STG.E.64 desc[UR4][R2.64], R4 ;  /* 0x0000000402007986 */ /* 0x000fe2000c101b04 */
[----:B------:R-:W-:Y:S05]  /*01b0*/  EXIT ;  /* 0x000000000000794d */ /* 0x000fea0003800000 */
.L_x_18:
        /* <DEDUP_REMOVED lines=12> */
.L_x_27:


//--------------------- .nv.shared.reserved.0     --------------------------
	.section	.nv.shared.reserved.0,"aw",@nobits
	.weak		__nv_reservedSMEM_offset_0_alias
	.size		__nv_reservedSMEM_offset_0_alias, 0, 64
	.other		__nv_reservedSMEM_offset_0_alias,@"STO_CUDA_RESERVED_SHARED STV_DEFAULT"
__nv_reservedSMEM_offset_0_alias:
	.zero		0
	.zero		64


//--------------------- .nv.constant0._Z18kernel_clamp_imagePdddmm --------------------------
	.section	.nv.constant0._Z18kernel_clamp_imagePdddmm,"a",@progbits
	.sectionflags	@""
	.align	4
.nv.constant0._Z18kernel_clamp_imagePdddmm:
	.zero		936


//--------------------- .nv.constant0._Z21kernel_mat_div_by_valP7double2mmS_ --------------------------
	.section	.nv.constant0._Z21kernel_mat_div_by_valP7double2mmS_,"a",@progbits
	.sectionflags	@""
	.align	4
.nv.constant0._Z21kernel_mat_div_by_valP7double2mmS_:
	.zero		944


//--------------------- .nv.constant0._Z21kernel_mat_div_by_valPdmmd --------------------------
	.section	.nv.constant0._Z21kernel_mat_div_by_valPdmmd,"a",@progbits
	.sectionflags	@""
	.align	4
.nv.constant0._Z21kernel_mat_div_by_valPdmmd:
	.zero		928


//--------------------- .nv.constant0._Z21kernel_mat_mul_by_valP7double2mmS_ --------------------------
	.section	.nv.constant0._Z21kernel_mat_mul_by_valP7double2mmS_,"a",@progbits
	.sectionflags	@""
	.align	4
.nv.constant0._Z21kernel_mat_mul_by_valP7double2mmS_:
	.zero		944


//--------------------- .nv.constant0._Z21kernel_mat_mul_by_valPdmmd --------------------------
	.section	.nv.constant0._Z21kernel_mat_mul_by_valPdmmd,"a",@progbits
	.sectionflags	@""
	.align	4
.nv.constant0._Z21kernel_mat_mul_by_valPdmmd:
	.zero		928


//--------------------- .nv.constant0._Z21kernel_mat_sub_by_valP7double2mmS_ --------------------------
	.section	.nv.constant0._Z21kernel_mat_sub_by_valP7double2mmS_,"a",@progbits
	.sectionflags	@""
	.align	4
.nv.constant0._Z21kernel_mat_sub_by_valP7double2mmS_:
	.zero		944


//--------------------- .nv.constant0._Z21kernel_mat_sub_by_valPdmmd --------------------------
	.section	.nv.constant0._Z21kernel_mat_sub_by_valPdmmd,"a",@progbits
	.sectionflags	@""
	.align	4
.nv.constant0._Z21kernel_mat_sub_by_valPdmmd:
	.zero		928


//--------------------- SYMBOLS --------------------------

	.type		.nv.reservedSmem.offset0,@object
	.size		.nv.reservedSmem.offset0,0x4
